//
// Generated by NVIDIA NVVM Compiler
//
// Compiler Build ID: CL-36424714
// Cuda compilation tools, release 13.0, V13.0.88
// Based on NVVM 20.0.0
//

.version 9.0
.target sm_100
.address_size 64

	// .globl	_Z6mulRowPiS_S_ii
.extern .func  (.param .b32 func_retval0) vprintf
(
	.param .b64 vprintf_param_0,
	.param .b64 vprintf_param_1
)
;
.global .align 1 .b8 $str[22] = {114, 105, 100, 32, 61, 32, 37, 100, 32, 44, 32, 99, 105, 100, 32, 61, 32, 37, 100, 32, 10};

.visible .entry _Z6mulRowPiS_S_ii(
	.param .u64 .ptr .align 1 _Z6mulRowPiS_S_ii_param_0,
	.param .u64 .ptr .align 1 _Z6mulRowPiS_S_ii_param_1,
	.param .u64 .ptr .align 1 _Z6mulRowPiS_S_ii_param_2,
	.param .u32 _Z6mulRowPiS_S_ii_param_3,
	.param .u32 _Z6mulRowPiS_S_ii_param_4
)
{
	.reg .pred 	%p<19>;
	.reg .b32 	%r<163>;
	.reg .b64 	%rd<82>;

	ld.param.u64 	%rd11, [_Z6mulRowPiS_S_ii_param_0];
	ld.param.u64 	%rd12, [_Z6mulRowPiS_S_ii_param_1];
	ld.param.u64 	%rd13, [_Z6mulRowPiS_S_ii_param_2];
	ld.param.u32 	%r64, [_Z6mulRowPiS_S_ii_param_3];
	ld.param.u32 	%r65, [_Z6mulRowPiS_S_ii_param_4];
	cvta.to.global.u64 	%rd1, %rd12;
	cvta.to.global.u64 	%rd2, %rd11;
	cvta.to.global.u64 	%rd3, %rd13;
	setp.lt.s32 	%p1, %r64, 1;
	@%p1 bra 	$L__BB0_26;
	mov.u32 	%r66, %tid.x;
	setp.lt.s32 	%p2, %r65, 1;
	mul.lo.s32 	%r1, %r65, %r66;
	mul.lo.s32 	%r2, %r64, %r66;
	@%p2 bra 	$L__BB0_15;
	and.b32  	%r3, %r65, 7;
	and.b32  	%r4, %r65, 3;
	and.b32  	%r5, %r65, 2147483640;
	and.b32  	%r6, %r65, 1;
	neg.s32 	%r7, %r5;
	shl.b32 	%r8, %r64, 3;
	mul.lo.s32 	%r9, %r64, 5;
	mul.lo.s32 	%r10, %r64, 6;
	mul.lo.s32 	%r11, %r64, 7;
	cvt.u64.u32 	%rd4, %r1;
	mov.b32 	%r139, 0;
	shl.b64 	%rd32, %rd4, 2;
	add.s64 	%rd33, %rd32, %rd2;
	add.s64 	%rd5, %rd33, 16;
	mul.wide.u32 	%rd49, %r8, 4;
$L__BB0_3:
	setp.lt.u32 	%p11, %r65, 8;
	mov.b32 	%r153, 0;
	mov.u32 	%r158, %r153;
	@%p11 bra 	$L__BB0_6;
	add.s32 	%r146, %r64, %r139;
	shl.b32 	%r82, %r64, 1;
	add.s32 	%r145, %r82, %r139;
	mad.lo.s32 	%r144, %r64, 3, %r139;
	shl.b32 	%r83, %r64, 2;
	add.s32 	%r143, %r83, %r139;
	add.s32 	%r142, %r9, %r139;
	add.s32 	%r141, %r10, %r139;
	add.s32 	%r140, %r11, %r139;
	mul.wide.u32 	%rd34, %r139, 4;
	add.s64 	%rd81, %rd1, %rd34;
	mov.b32 	%r158, 0;
	mov.u64 	%rd80, %rd5;
	mov.u32 	%r147, %r7;
$L__BB0_5:
	.pragma "nounroll";
	ld.global.u32 	%r84, [%rd80+-16];
	ld.global.u32 	%r85, [%rd81];
	mad.lo.s32 	%r86, %r85, %r84, %r158;
	ld.global.u32 	%r87, [%rd80+-12];
	mul.wide.u32 	%rd35, %r146, 4;
	add.s64 	%rd36, %rd1, %rd35;
	ld.global.u32 	%r88, [%rd36];
	mad.lo.s32 	%r89, %r88, %r87, %r86;
	ld.global.u32 	%r90, [%rd80+-8];
	mul.wide.u32 	%rd37, %r145, 4;
	add.s64 	%rd38, %rd1, %rd37;
	ld.global.u32 	%r91, [%rd38];
	mad.lo.s32 	%r92, %r91, %r90, %r89;
	ld.global.u32 	%r93, [%rd80+-4];
	mul.wide.u32 	%rd39, %r144, 4;
	add.s64 	%rd40, %rd1, %rd39;
	ld.global.u32 	%r94, [%rd40];
	mad.lo.s32 	%r95, %r94, %r93, %r92;
	ld.global.u32 	%r96, [%rd80];
	mul.wide.u32 	%rd41, %r143, 4;
	add.s64 	%rd42, %rd1, %rd41;
	ld.global.u32 	%r97, [%rd42];
	mad.lo.s32 	%r98, %r97, %r96, %r95;
	ld.global.u32 	%r99, [%rd80+4];
	mul.wide.u32 	%rd43, %r142, 4;
	add.s64 	%rd44, %rd1, %rd43;
	ld.global.u32 	%r100, [%rd44];
	mad.lo.s32 	%r101, %r100, %r99, %r98;
	ld.global.u32 	%r102, [%rd80+8];
	mul.wide.u32 	%rd45, %r141, 4;
	add.s64 	%rd46, %rd1, %rd45;
	ld.global.u32 	%r103, [%rd46];
	mad.lo.s32 	%r104, %r103, %r102, %r101;
	ld.global.u32 	%r105, [%rd80+12];
	mul.wide.u32 	%rd47, %r140, 4;
	add.s64 	%rd48, %rd1, %rd47;
	ld.global.u32 	%r106, [%rd48];
	mad.lo.s32 	%r158, %r106, %r105, %r104;
	add.s32 	%r147, %r147, 8;
	add.s32 	%r146, %r146, %r8;
	add.s32 	%r145, %r145, %r8;
	add.s32 	%r144, %r144, %r8;
	add.s32 	%r143, %r143, %r8;
	add.s32 	%r142, %r142, %r8;
	add.s32 	%r141, %r141, %r8;
	add.s32 	%r140, %r140, %r8;
	add.s64 	%rd81, %rd81, %rd49;
	add.s64 	%rd80, %rd80, 32;
	setp.ne.s32 	%p12, %r147, 0;
	mov.u32 	%r153, %r5;
	@%p12 bra 	$L__BB0_5;
$L__BB0_6:
	setp.eq.s32 	%p13, %r3, 0;
	@%p13 bra 	$L__BB0_14;
	add.s32 	%r108, %r3, -1;
	setp.lt.u32 	%p14, %r108, 3;
	@%p14 bra 	$L__BB0_9;
	add.s32 	%r109, %r153, %r1;
	mul.wide.u32 	%rd50, %r109, 4;
	add.s64 	%rd51, %rd2, %rd50;
	ld.global.u32 	%r110, [%rd51];
	mad.lo.s32 	%r111, %r153, %r64, %r139;
	mul.wide.u32 	%rd52, %r111, 4;
	add.s64 	%rd53, %rd1, %rd52;
	ld.global.u32 	%r112, [%rd53];
	mad.lo.s32 	%r113, %r112, %r110, %r158;
	cvt.u64.u32 	%rd54, %r153;
	add.s64 	%rd55, %rd54, %rd4;
	shl.b64 	%rd56, %rd55, 2;
	add.s64 	%rd57, %rd2, %rd56;
	ld.global.u32 	%r114, [%rd57+4];
	add.s32 	%r115, %r111, %r64;
	mul.wide.u32 	%rd58, %r115, 4;
	add.s64 	%rd59, %rd1, %rd58;
	ld.global.u32 	%r116, [%rd59];
	mad.lo.s32 	%r117, %r116, %r114, %r113;
	ld.global.u32 	%r118, [%rd57+8];
	add.s32 	%r119, %r115, %r64;
	mul.wide.u32 	%rd60, %r119, 4;
	add.s64 	%rd61, %rd1, %rd60;
	ld.global.u32 	%r120, [%rd61];
	mad.lo.s32 	%r121, %r120, %r118, %r117;
	ld.global.u32 	%r122, [%rd57+12];
	add.s32 	%r123, %r119, %r64;
	mul.wide.u32 	%rd62, %r123, 4;
	add.s64 	%rd63, %rd1, %rd62;
	ld.global.u32 	%r124, [%rd63];
	mad.lo.s32 	%r158, %r124, %r122, %r121;
	add.s32 	%r153, %r153, 4;
$L__BB0_9:
	setp.eq.s32 	%p15, %r4, 0;
	@%p15 bra 	$L__BB0_14;
	setp.eq.s32 	%p16, %r4, 1;
	@%p16 bra 	$L__BB0_12;
	add.s32 	%r126, %r153, %r1;
	mul.wide.u32 	%rd64, %r126, 4;
	add.s64 	%rd65, %rd2, %rd64;
	ld.global.u32 	%r127, [%rd65];
	mad.lo.s32 	%r128, %r153, %r64, %r139;
	mul.wide.u32 	%rd66, %r128, 4;
	add.s64 	%rd67, %rd1, %rd66;
	ld.global.u32 	%r129, [%rd67];
	mad.lo.s32 	%r130, %r129, %r127, %r158;
	cvt.u64.u32 	%rd68, %r153;
	add.s64 	%rd69, %rd68, %rd4;
	shl.b64 	%rd70, %rd69, 2;
	add.s64 	%rd71, %rd2, %rd70;
	ld.global.u32 	%r131, [%rd71+4];
	add.s32 	%r132, %r128, %r64;
	mul.wide.u32 	%rd72, %r132, 4;
	add.s64 	%rd73, %rd1, %rd72;
	ld.global.u32 	%r133, [%rd73];
	mad.lo.s32 	%r158, %r133, %r131, %r130;
	add.s32 	%r153, %r153, 2;
$L__BB0_12:
	setp.eq.s32 	%p17, %r6, 0;
	@%p17 bra 	$L__BB0_14;
	add.s32 	%r134, %r153, %r1;
	mul.wide.u32 	%rd74, %r134, 4;
	add.s64 	%rd75, %rd2, %rd74;
	ld.global.u32 	%r135, [%rd75];
	mad.lo.s32 	%r136, %r153, %r64, %r139;
	mul.wide.u32 	%rd76, %r136, 4;
	add.s64 	%rd77, %rd1, %rd76;
	ld.global.u32 	%r137, [%rd77];
	mad.lo.s32 	%r158, %r137, %r135, %r158;
$L__BB0_14:
	add.s32 	%r138, %r139, %r2;
	mul.wide.u32 	%rd78, %r138, 4;
	add.s64 	%rd79, %rd3, %rd78;
	st.global.u32 	[%rd79], %r158;
	add.s32 	%r139, %r139, 1;
	setp.eq.s32 	%p18, %r139, %r64;
	@%p18 bra 	$L__BB0_26;
	bra.uni 	$L__BB0_3;
$L__BB0_15:
	and.b32  	%r54, %r64, 7;
	setp.lt.u32 	%p3, %r64, 8;
	mov.b32 	%r161, 0;
	@%p3 bra 	$L__BB0_18;
	and.b32  	%r161, %r64, 2147483640;
	mov.b32 	%r159, 0;
$L__BB0_17:
	.pragma "nounroll";
	add.s32 	%r69, %r159, %r2;
	mul.wide.u32 	%rd14, %r69, 4;
	add.s64 	%rd15, %rd3, %rd14;
	mov.b32 	%r70, 0;
	st.global.u32 	[%rd15], %r70;
	st.global.u32 	[%rd15+4], %r70;
	st.global.u32 	[%rd15+8], %r70;
	st.global.u32 	[%rd15+12], %r70;
	st.global.u32 	[%rd15+16], %r70;
	st.global.u32 	[%rd15+20], %r70;
	st.global.u32 	[%rd15+24], %r70;
	st.global.u32 	[%rd15+28], %r70;
	add.s32 	%r159, %r159, 8;
	setp.ne.s32 	%p4, %r159, %r161;
	@%p4 bra 	$L__BB0_17;
$L__BB0_18:
	setp.eq.s32 	%p5, %r54, 0;
	@%p5 bra 	$L__BB0_26;
	and.b32  	%r59, %r64, 3;
	setp.lt.u32 	%p6, %r54, 4;
	@%p6 bra 	$L__BB0_21;
	add.s32 	%r71, %r161, %r2;
	mul.wide.u32 	%rd16, %r71, 4;
	add.s64 	%rd17, %rd3, %rd16;
	mov.b32 	%r72, 0;
	st.global.u32 	[%rd17], %r72;
	cvt.u64.u32 	%rd18, %r2;
	cvt.u64.u32 	%rd19, %r161;
	add.s64 	%rd20, %rd19, %rd18;
	shl.b64 	%rd21, %rd20, 2;
	add.s64 	%rd22, %rd3, %rd21;
	st.global.u32 	[%rd22+4], %r72;
	st.global.u32 	[%rd22+8], %r72;
	st.global.u32 	[%rd22+12], %r72;
	add.s32 	%r161, %r161, 4;
$L__BB0_21:
	setp.eq.s32 	%p7, %r59, 0;
	@%p7 bra 	$L__BB0_26;
	setp.eq.s32 	%p8, %r59, 1;
	@%p8 bra 	$L__BB0_24;
	add.s32 	%r73, %r161, %r2;
	mul.wide.u32 	%rd23, %r73, 4;
	add.s64 	%rd24, %rd3, %rd23;
	mov.b32 	%r74, 0;
	st.global.u32 	[%rd24], %r74;
	cvt.u64.u32 	%rd25, %r2;
	cvt.u64.u32 	%rd26, %r161;
	add.s64 	%rd27, %rd26, %rd25;
	shl.b64 	%rd28, %rd27, 2;
	add.s64 	%rd29, %rd3, %rd28;
	st.global.u32 	[%rd29+4], %r74;
	add.s32 	%r161, %r161, 2;
$L__BB0_24:
	and.b32  	%r75, %r64, 1;
	setp.eq.b32 	%p9, %r75, 1;
	not.pred 	%p10, %p9;
	@%p10 bra 	$L__BB0_26;
	add.s32 	%r76, %r161, %r2;
	mul.wide.u32 	%rd30, %r76, 4;
	add.s64 	%rd31, %rd3, %rd30;
	mov.b32 	%r77, 0;
	st.global.u32 	[%rd31], %r77;
$L__BB0_26:
	ret;

}
	// .globl	_Z6mulColPiS_S_iii
.visible .entry _Z6mulColPiS_S_iii(
	.param .u64 .ptr .align 1 _Z6mulColPiS_S_iii_param_0,
	.param .u64 .ptr .align 1 _Z6mulColPiS_S_iii_param_1,
	.param .u64 .ptr .align 1 _Z6mulColPiS_S_iii_param_2,
	.param .u32 _Z6mulColPiS_S_iii_param_3,
	.param .u32 _Z6mulColPiS_S_iii_param_4,
	.param .u32 _Z6mulColPiS_S_iii_param_5
)
{
	.reg .pred 	%p<19>;
	.reg .b32 	%r<129>;
	.reg .b64 	%rd<75>;

	ld.param.u64 	%rd7, [_Z6mulColPiS_S_iii_param_0];
	ld.param.u64 	%rd8, [_Z6mulColPiS_S_iii_param_1];
	ld.param.u64 	%rd9, [_Z6mulColPiS_S_iii_param_2];
	ld.param.u32 	%r43, [_Z6mulColPiS_S_iii_param_3];
	ld.param.u32 	%r44, [_Z6mulColPiS_S_iii_param_4];
	ld.param.u32 	%r45, [_Z6mulColPiS_S_iii_param_5];
	cvta.to.global.u64 	%rd1, %rd8;
	cvta.to.global.u64 	%rd2, %rd7;
	cvta.to.global.u64 	%rd3, %rd9;
	mov.u32 	%r1, %tid.x;
	setp.lt.s32 	%p1, %r43, 1;
	@%p1 bra 	$L__BB1_26;
	setp.lt.s32 	%p2, %r44, 1;
	@%p2 bra 	$L__BB1_15;
	and.b32  	%r2, %r44, 7;
	add.s32 	%r3, %r2, -1;
	and.b32  	%r4, %r44, 3;
	and.b32  	%r5, %r44, 2147483640;
	and.b32  	%r6, %r44, 1;
	neg.s32 	%r7, %r5;
	shl.b32 	%r8, %r45, 3;
	mov.b32 	%r111, 0;
	mul.wide.s32 	%rd66, %r45, 4;
$L__BB1_3:
	setp.lt.u32 	%p11, %r44, 8;
	mul.lo.s32 	%r10, %r111, %r44;
	mov.b32 	%r119, 0;
	mov.u32 	%r124, %r119;
	@%p11 bra 	$L__BB1_6;
	mul.wide.u32 	%rd32, %r10, 4;
	add.s64 	%rd33, %rd2, %rd32;
	add.s64 	%rd74, %rd33, 16;
	mov.b32 	%r124, 0;
	mov.u32 	%r112, %r1;
	mov.u32 	%r113, %r7;
$L__BB1_5:
	.pragma "nounroll";
	ld.global.u32 	%r61, [%rd74+-16];
	mul.wide.s32 	%rd34, %r112, 4;
	add.s64 	%rd35, %rd1, %rd34;
	ld.global.u32 	%r62, [%rd35];
	mad.lo.s32 	%r63, %r62, %r61, %r124;
	ld.global.u32 	%r64, [%rd74+-12];
	mul.wide.s32 	%rd36, %r45, 4;
	add.s64 	%rd37, %rd35, %rd36;
	ld.global.u32 	%r65, [%rd37];
	mad.lo.s32 	%r66, %r65, %r64, %r63;
	ld.global.u32 	%r67, [%rd74+-8];
	add.s64 	%rd38, %rd37, %rd36;
	ld.global.u32 	%r68, [%rd38];
	mad.lo.s32 	%r69, %r68, %r67, %r66;
	ld.global.u32 	%r70, [%rd74+-4];
	add.s64 	%rd39, %rd38, %rd36;
	ld.global.u32 	%r71, [%rd39];
	mad.lo.s32 	%r72, %r71, %r70, %r69;
	ld.global.u32 	%r73, [%rd74];
	add.s64 	%rd40, %rd39, %rd36;
	ld.global.u32 	%r74, [%rd40];
	mad.lo.s32 	%r75, %r74, %r73, %r72;
	ld.global.u32 	%r76, [%rd74+4];
	add.s64 	%rd41, %rd40, %rd36;
	ld.global.u32 	%r77, [%rd41];
	mad.lo.s32 	%r78, %r77, %r76, %r75;
	ld.global.u32 	%r79, [%rd74+8];
	add.s64 	%rd42, %rd41, %rd36;
	ld.global.u32 	%r80, [%rd42];
	mad.lo.s32 	%r81, %r80, %r79, %r78;
	ld.global.u32 	%r82, [%rd74+12];
	add.s64 	%rd43, %rd42, %rd36;
	ld.global.u32 	%r83, [%rd43];
	mad.lo.s32 	%r124, %r83, %r82, %r81;
	add.s32 	%r113, %r113, 8;
	add.s32 	%r112, %r112, %r8;
	add.s64 	%rd74, %rd74, 32;
	setp.ne.s32 	%p12, %r113, 0;
	mov.u32 	%r119, %r5;
	@%p12 bra 	$L__BB1_5;
$L__BB1_6:
	setp.eq.s32 	%p13, %r2, 0;
	@%p13 bra 	$L__BB1_14;
	setp.lt.u32 	%p14, %r3, 3;
	@%p14 bra 	$L__BB1_9;
	add.s32 	%r85, %r119, %r10;
	mul.wide.u32 	%rd44, %r85, 4;
	add.s64 	%rd45, %rd2, %rd44;
	ld.global.u32 	%r86, [%rd45];
	mad.lo.s32 	%r87, %r119, %r45, %r1;
	mul.wide.s32 	%rd46, %r87, 4;
	add.s64 	%rd47, %rd1, %rd46;
	ld.global.u32 	%r88, [%rd47];
	mad.lo.s32 	%r89, %r88, %r86, %r124;
	cvt.u64.u32 	%rd48, %r10;
	cvt.u64.u32 	%rd49, %r119;
	add.s64 	%rd50, %rd49, %rd48;
	shl.b64 	%rd51, %rd50, 2;
	add.s64 	%rd52, %rd2, %rd51;
	ld.global.u32 	%r90, [%rd52+4];
	add.s64 	%rd54, %rd47, %rd66;
	ld.global.u32 	%r91, [%rd54];
	mad.lo.s32 	%r92, %r91, %r90, %r89;
	ld.global.u32 	%r93, [%rd52+8];
	add.s64 	%rd55, %rd54, %rd66;
	ld.global.u32 	%r94, [%rd55];
	mad.lo.s32 	%r95, %r94, %r93, %r92;
	ld.global.u32 	%r96, [%rd52+12];
	add.s64 	%rd56, %rd55, %rd66;
	ld.global.u32 	%r97, [%rd56];
	mad.lo.s32 	%r124, %r97, %r96, %r95;
	add.s32 	%r119, %r119, 4;
$L__BB1_9:
	setp.eq.s32 	%p15, %r4, 0;
	@%p15 bra 	$L__BB1_14;
	setp.eq.s32 	%p16, %r4, 1;
	@%p16 bra 	$L__BB1_12;
	add.s32 	%r99, %r119, %r10;
	mul.wide.u32 	%rd57, %r99, 4;
	add.s64 	%rd58, %rd2, %rd57;
	ld.global.u32 	%r100, [%rd58];
	mad.lo.s32 	%r101, %r119, %r45, %r1;
	mul.wide.s32 	%rd59, %r101, 4;
	add.s64 	%rd60, %rd1, %rd59;
	ld.global.u32 	%r102, [%rd60];
	mad.lo.s32 	%r103, %r102, %r100, %r124;
	cvt.u64.u32 	%rd61, %r10;
	cvt.u64.u32 	%rd62, %r119;
	add.s64 	%rd63, %rd62, %rd61;
	shl.b64 	%rd64, %rd63, 2;
	add.s64 	%rd65, %rd2, %rd64;
	ld.global.u32 	%r104, [%rd65+4];
	add.s64 	%rd67, %rd60, %rd66;
	ld.global.u32 	%r105, [%rd67];
	mad.lo.s32 	%r124, %r105, %r104, %r103;
	add.s32 	%r119, %r119, 2;
$L__BB1_12:
	setp.eq.s32 	%p17, %r6, 0;
	@%p17 bra 	$L__BB1_14;
	add.s32 	%r106, %r119, %r10;
	mul.wide.u32 	%rd68, %r106, 4;
	add.s64 	%rd69, %rd2, %rd68;
	ld.global.u32 	%r107, [%rd69];
	mad.lo.s32 	%r108, %r119, %r45, %r1;
	mul.wide.s32 	%rd70, %r108, 4;
	add.s64 	%rd71, %rd1, %rd70;
	ld.global.u32 	%r109, [%rd71];
	mad.lo.s32 	%r124, %r109, %r107, %r124;
$L__BB1_14:
	mad.lo.s32 	%r110, %r111, %r45, %r1;
	mul.wide.s32 	%rd72, %r110, 4;
	add.s64 	%rd73, %rd3, %rd72;
	st.global.u32 	[%rd73], %r124;
	add.s32 	%r111, %r111, 1;
	setp.eq.s32 	%p18, %r111, %r43;
	@%p18 bra 	$L__BB1_26;
	bra.uni 	$L__BB1_3;
$L__BB1_15:
	and.b32  	%r33, %r43, 7;
	setp.lt.u32 	%p3, %r43, 8;
	mov.b32 	%r127, 0;
	@%p3 bra 	$L__BB1_18;
	and.b32  	%r127, %r43, 2147483640;
	mov.b32 	%r125, 0;
	mul.wide.s32 	%rd12, %r45, 4;
$L__BB1_17:
	.pragma "nounroll";
	mad.lo.s32 	%r48, %r125, %r45, %r1;
	mul.wide.s32 	%rd10, %r48, 4;
	add.s64 	%rd11, %rd3, %rd10;
	mov.b32 	%r49, 0;
	st.global.u32 	[%rd11], %r49;
	add.s64 	%rd13, %rd11, %rd12;
	st.global.u32 	[%rd13], %r49;
	add.s64 	%rd14, %rd13, %rd12;
	st.global.u32 	[%rd14], %r49;
	add.s64 	%rd15, %rd14, %rd12;
	st.global.u32 	[%rd15], %r49;
	add.s64 	%rd16, %rd15, %rd12;
	st.global.u32 	[%rd16], %r49;
	add.s64 	%rd17, %rd16, %rd12;
	st.global.u32 	[%rd17], %r49;
	add.s64 	%rd18, %rd17, %rd12;
	st.global.u32 	[%rd18], %r49;
	add.s64 	%rd19, %rd18, %rd12;
	st.global.u32 	[%rd19], %r49;
	add.s32 	%r125, %r125, 8;
	setp.ne.s32 	%p4, %r125, %r127;
	@%p4 bra 	$L__BB1_17;
$L__BB1_18:
	setp.eq.s32 	%p5, %r33, 0;
	@%p5 bra 	$L__BB1_26;
	and.b32  	%r38, %r43, 3;
	setp.lt.u32 	%p6, %r33, 4;
	@%p6 bra 	$L__BB1_21;
	mad.lo.s32 	%r50, %r127, %r45, %r1;
	mul.wide.s32 	%rd20, %r50, 4;
	add.s64 	%rd21, %rd3, %rd20;
	mov.b32 	%r51, 0;
	st.global.u32 	[%rd21], %r51;
	mul.wide.s32 	%rd22, %r45, 4;
	add.s64 	%rd23, %rd21, %rd22;
	st.global.u32 	[%rd23], %r51;
	add.s64 	%rd24, %rd23, %rd22;
	st.global.u32 	[%rd24], %r51;
	add.s64 	%rd25, %rd24, %rd22;
	st.global.u32 	[%rd25], %r51;
	add.s32 	%r127, %r127, 4;
$L__BB1_21:
	setp.eq.s32 	%p7, %r38, 0;
	@%p7 bra 	$L__BB1_26;
	setp.eq.s32 	%p8, %r38, 1;
	@%p8 bra 	$L__BB1_24;
	mad.lo.s32 	%r52, %r127, %r45, %r1;
	mul.wide.s32 	%rd26, %r52, 4;
	add.s64 	%rd27, %rd3, %rd26;
	mov.b32 	%r53, 0;
	st.global.u32 	[%rd27], %r53;
	mul.wide.s32 	%rd28, %r45, 4;
	add.s64 	%rd29, %rd27, %rd28;
	st.global.u32 	[%rd29], %r53;
	add.s32 	%r127, %r127, 2;
$L__BB1_24:
	and.b32  	%r54, %r43, 1;
	setp.eq.b32 	%p9, %r54, 1;
	not.pred 	%p10, %p9;
	@%p10 bra 	$L__BB1_26;
	mad.lo.s32 	%r55, %r127, %r45, %r1;
	mul.wide.s32 	%rd30, %r55, 4;
	add.s64 	%rd31, %rd3, %rd30;
	mov.b32 	%r56, 0;
	st.global.u32 	[%rd31], %r56;
$L__BB1_26:
	ret;

}
	// .globl	_Z10mulElementPiS_S_ii
.visible .entry _Z10mulElementPiS_S_ii(
	.param .u64 .ptr .align 1 _Z10mulElementPiS_S_ii_param_0,
	.param .u64 .ptr .align 1 _Z10mulElementPiS_S_ii_param_1,
	.param .u64 .ptr .align 1 _Z10mulElementPiS_S_ii_param_2,
	.param .u32 _Z10mulElementPiS_S_ii_param_3,
	.param .u32 _Z10mulElementPiS_S_ii_param_4
)
{
	.local .align 8 .b8 	__local_depot2[8];
	.reg .b64 	%SP;
	.reg .b64 	%SPL;
	.reg .pred 	%p<10>;
	.reg .b32 	%r<102>;
	.reg .b64 	%rd<57>;

	mov.u64 	%SPL, __local_depot2;
	cvta.local.u64 	%SP, %SPL;
	ld.param.u64 	%rd7, [_Z10mulElementPiS_S_ii_param_0];
	ld.param.u64 	%rd8, [_Z10mulElementPiS_S_ii_param_1];
	ld.param.u64 	%rd6, [_Z10mulElementPiS_S_ii_param_2];
	ld.param.u32 	%r30, [_Z10mulElementPiS_S_ii_param_3];
	ld.param.u32 	%r31, [_Z10mulElementPiS_S_ii_param_4];
	cvta.to.global.u64 	%rd1, %rd8;
	cvta.to.global.u64 	%rd2, %rd7;
	add.u64 	%rd9, %SP, 0;
	add.u64 	%rd10, %SPL, 0;
	mov.u32 	%r1, %tid.x;
	mov.u32 	%r2, %tid.y;
	st.local.v2.u32 	[%rd10], {%r1, %r2};
	mov.u64 	%rd11, $str;
	cvta.global.u64 	%rd12, %rd11;
	{ // callseq 0, 0
	.param .b64 param0;
	st.param.b64 	[param0], %rd12;
	.param .b64 param1;
	st.param.b64 	[param1], %rd9;
	.param .b32 retval0;
	call.uni (retval0), 
	vprintf, 
	(
	param0, 
	param1
	);
	ld.param.b32 	%r33, [retval0];
	} // callseq 0
	setp.lt.s32 	%p1, %r30, 1;
	mov.b32 	%r101, 0;
	@%p1 bra 	$L__BB2_12;
	mul.lo.s32 	%r3, %r30, %r1;
	and.b32  	%r4, %r30, 7;
	setp.lt.u32 	%p2, %r30, 8;
	mov.b32 	%r96, 0;
	mov.u32 	%r101, %r96;
	@%p2 bra 	$L__BB2_4;
	and.b32  	%r96, %r30, 2147483640;
	neg.s32 	%r90, %r96;
	shl.b32 	%r7, %r31, 3;
	mul.wide.u32 	%rd13, %r3, 4;
	add.s64 	%rd14, %rd13, %rd2;
	add.s64 	%rd56, %rd14, 16;
	mov.b32 	%r101, 0;
	mul.wide.s32 	%rd17, %r31, 4;
	mov.u32 	%r89, %r2;
$L__BB2_3:
	.pragma "nounroll";
	ld.global.u32 	%r38, [%rd56+-16];
	mul.wide.s32 	%rd15, %r89, 4;
	add.s64 	%rd16, %rd1, %rd15;
	ld.global.u32 	%r39, [%rd16];
	mad.lo.s32 	%r40, %r39, %r38, %r101;
	ld.global.u32 	%r41, [%rd56+-12];
	add.s64 	%rd18, %rd16, %rd17;
	ld.global.u32 	%r42, [%rd18];
	mad.lo.s32 	%r43, %r42, %r41, %r40;
	ld.global.u32 	%r44, [%rd56+-8];
	add.s64 	%rd19, %rd18, %rd17;
	ld.global.u32 	%r45, [%rd19];
	mad.lo.s32 	%r46, %r45, %r44, %r43;
	ld.global.u32 	%r47, [%rd56+-4];
	add.s64 	%rd20, %rd19, %rd17;
	ld.global.u32 	%r48, [%rd20];
	mad.lo.s32 	%r49, %r48, %r47, %r46;
	ld.global.u32 	%r50, [%rd56];
	add.s64 	%rd21, %rd20, %rd17;
	ld.global.u32 	%r51, [%rd21];
	mad.lo.s32 	%r52, %r51, %r50, %r49;
	ld.global.u32 	%r53, [%rd56+4];
	add.s64 	%rd22, %rd21, %rd17;
	ld.global.u32 	%r54, [%rd22];
	mad.lo.s32 	%r55, %r54, %r53, %r52;
	ld.global.u32 	%r56, [%rd56+8];
	add.s64 	%rd23, %rd22, %rd17;
	ld.global.u32 	%r57, [%rd23];
	mad.lo.s32 	%r58, %r57, %r56, %r55;
	ld.global.u32 	%r59, [%rd56+12];
	add.s64 	%rd24, %rd23, %rd17;
	ld.global.u32 	%r60, [%rd24];
	mad.lo.s32 	%r101, %r60, %r59, %r58;
	add.s32 	%r90, %r90, 8;
	add.s32 	%r89, %r89, %r7;
	add.s64 	%rd56, %rd56, 32;
	setp.ne.s32 	%p3, %r90, 0;
	@%p3 bra 	$L__BB2_3;
$L__BB2_4:
	setp.eq.s32 	%p4, %r4, 0;
	@%p4 bra 	$L__BB2_12;
	and.b32  	%r17, %r30, 3;
	setp.lt.u32 	%p5, %r4, 4;
	@%p5 bra 	$L__BB2_7;
	add.s32 	%r62, %r96, %r3;
	mul.wide.u32 	%rd25, %r62, 4;
	add.s64 	%rd26, %rd2, %rd25;
	ld.global.u32 	%r63, [%rd26];
	mad.lo.s32 	%r64, %r96, %r31, %r2;
	mul.wide.s32 	%rd27, %r64, 4;
	add.s64 	%rd28, %rd1, %rd27;
	ld.global.u32 	%r65, [%rd28];
	mad.lo.s32 	%r66, %r65, %r63, %r101;
	cvt.u64.u32 	%rd29, %r3;
	cvt.u64.u32 	%rd30, %r96;
	add.s64 	%rd31, %rd30, %rd29;
	shl.b64 	%rd32, %rd31, 2;
	add.s64 	%rd33, %rd2, %rd32;
	ld.global.u32 	%r67, [%rd33+4];
	mul.wide.s32 	%rd34, %r31, 4;
	add.s64 	%rd35, %rd28, %rd34;
	ld.global.u32 	%r68, [%rd35];
	mad.lo.s32 	%r69, %r68, %r67, %r66;
	ld.global.u32 	%r70, [%rd33+8];
	add.s64 	%rd36, %rd35, %rd34;
	ld.global.u32 	%r71, [%rd36];
	mad.lo.s32 	%r72, %r71, %r70, %r69;
	ld.global.u32 	%r73, [%rd33+12];
	add.s64 	%rd37, %rd36, %rd34;
	ld.global.u32 	%r74, [%rd37];
	mad.lo.s32 	%r101, %r74, %r73, %r72;
	add.s32 	%r96, %r96, 4;
$L__BB2_7:
	setp.eq.s32 	%p6, %r17, 0;
	@%p6 bra 	$L__BB2_12;
	setp.eq.s32 	%p7, %r17, 1;
	@%p7 bra 	$L__BB2_10;
	add.s32 	%r76, %r96, %r3;
	mul.wide.u32 	%rd38, %r76, 4;
	add.s64 	%rd39, %rd2, %rd38;
	ld.global.u32 	%r77, [%rd39];
	mad.lo.s32 	%r78, %r96, %r31, %r2;
	mul.wide.s32 	%rd40, %r78, 4;
	add.s64 	%rd41, %rd1, %rd40;
	ld.global.u32 	%r79, [%rd41];
	mad.lo.s32 	%r80, %r79, %r77, %r101;
	cvt.u64.u32 	%rd42, %r3;
	cvt.u64.u32 	%rd43, %r96;
	add.s64 	%rd44, %rd43, %rd42;
	shl.b64 	%rd45, %rd44, 2;
	add.s64 	%rd46, %rd2, %rd45;
	ld.global.u32 	%r81, [%rd46+4];
	mul.wide.s32 	%rd47, %r31, 4;
	add.s64 	%rd48, %rd41, %rd47;
	ld.global.u32 	%r82, [%rd48];
	mad.lo.s32 	%r101, %r82, %r81, %r80;
	add.s32 	%r96, %r96, 2;
$L__BB2_10:
	and.b32  	%r83, %r30, 1;
	setp.eq.b32 	%p8, %r83, 1;
	not.pred 	%p9, %p8;
	@%p9 bra 	$L__BB2_12;
	add.s32 	%r84, %r96, %r3;
	mul.wide.u32 	%rd49, %r84, 4;
	add.s64 	%rd50, %rd2, %rd49;
	ld.global.u32 	%r85, [%rd50];
	mad.lo.s32 	%r86, %r96, %r31, %r2;
	mul.wide.s32 	%rd51, %r86, 4;
	add.s64 	%rd52, %rd1, %rd51;
	ld.global.u32 	%r87, [%rd52];
	mad.lo.s32 	%r101, %r87, %r85, %r101;
$L__BB2_12:
	cvta.to.global.u64 	%rd53, %rd6;
	mad.lo.s32 	%r88, %r31, %r1, %r2;
	mul.wide.s32 	%rd54, %r88, 4;
	add.s64 	%rd55, %rd53, %rd54;
	st.global.u32 	[%rd55], %r101;
	ret;

}


// ===== COMPILED SASS (sm_100) =====

	.target	sm_100

	.elftype	@"ET_EXEC"


//--------------------- .note.nv.tkinfo           --------------------------
	.section	.note.nv.tkinfo,"",@"SHT_NOTE"
	.sectionflags	@"SHF_NOTE_NV_TKINFO"
	.tkinfo
        /*0018*/ 	.word	0x00000002
        /*0030*/ 	.string	""
        /*0030*/ 	.string	"ptxas"
        /*0030*/ 	.string	"Cuda compilation tools, release 13.0, V13.0.88"
        /*0030*/ 	.string	"Build cuda_13.0.r13.0/compiler.36424714_0"
        /*0030*/ 	.string	"-arch sm_100 -m 64 "



//--------------------- .note.nv.cuinfo           --------------------------
	.section	.note.nv.cuinfo,"",@"SHT_NOTE"
	.sectionflags	@"SHF_NOTE_NV_CUINFO"
        /*0018*/ 	.short	0x0002
        /*001a*/ 	.short	0x0064
        /*001c*/ 	.short	0x0082
	.zero		2


//--------------------- .nv.info                  --------------------------
	.section	.nv.info,"",@"SHT_CUDA_INFO"
	.align	4


	//----- nvinfo : EIATTR_REGCOUNT
	.align		4
        /*0000*/ 	.byte	0x04, 0x2f
        /*0002*/ 	.short	(.L_2 - .L_1)
	.align		4
.L_1:
        /*0004*/ 	.word	index@(_Z6mulRowPiS_S_ii)
        /*0008*/ 	.word	0x00000020


	//----- nvinfo : EIATTR_FRAME_SIZE
	.align		4
.L_2:
        /*000c*/ 	.byte	0x04, 0x11
        /*000e*/ 	.short	(.L_4 - .L_3)
	.align		4
.L_3:
        /*0010*/ 	.word	index@(_Z6mulRowPiS_S_ii)
        /*0014*/ 	.word	0x00000000


	//----- nvinfo : EIATTR_REGCOUNT
	.align		4
.L_4:
        /*0018*/ 	.byte	0x04, 0x2f
        /*001a*/ 	.short	(.L_6 - .L_5)
	.align		4
.L_5:
        /*001c*/ 	.word	index@(_Z6mulColPiS_S_iii)
        /*0020*/ 	.word	0x00000020


	//----- nvinfo : EIATTR_FRAME_SIZE
	.align		4
.L_6:
        /*0024*/ 	.byte	0x04, 0x11
        /*0026*/ 	.short	(.L_8 - .L_7)
	.align		4
.L_7:
        /*0028*/ 	.word	index@(_Z6mulColPiS_S_iii)
        /*002c*/ 	.word	0x00000000


	//----- nvinfo : EIATTR_REGCOUNT
	.align		4
.L_8:
        /*0030*/ 	.byte	0x04, 0x2f
        /*0032*/ 	.short	(.L_10 - .L_9)
	.align		4
.L_9:
        /*0034*/ 	.word	index@(_Z10mulElementPiS_S_ii)
        /*0038*/ 	.word	0x00000020


	//----- nvinfo : EIATTR_FRAME_SIZE
	.align		4
.L_10:
        /*003c*/ 	.byte	0x04, 0x11
        /*003e*/ 	.short	(.L_12 - .L_11)
	.align		4
.L_11:
        /*0040*/ 	.word	index@(_Z10mulElementPiS_S_ii)
        /*0044*/ 	.word	0x00000008


	//----- nvinfo : EIATTR_MIN_STACK_SIZE
	.align		4
.L_12:
        /*0048*/ 	.byte	0x04, 0x12
        /*004a*/ 	.short	(.L_14 - .L_13)
	.align		4
.L_13:
        /*004c*/ 	.word	index@(_Z10mulElementPiS_S_ii)
        /*0050*/ 	.word	0x00000008


	//----- nvinfo : EIATTR_MIN_STACK_SIZE
	.align		4
.L_14:
        /*0054*/ 	.byte	0x04, 0x12
        /*0056*/ 	.short	(.L_16 - .L_15)
	.align		4
.L_15:
        /*0058*/ 	.word	index@(_Z6mulColPiS_S_iii)
        /*005c*/ 	.word	0x00000000


	//----- nvinfo : EIATTR_MIN_STACK_SIZE
	.align		4
.L_16:
        /*0060*/ 	.byte	0x04, 0x12
        /*0062*/ 	.short	(.L_18 - .L_17)
	.align		4
.L_17:
        /*0064*/ 	.word	index@(_Z6mulRowPiS_S_ii)
        /*0068*/ 	.word	0x00000000
.L_18:


//--------------------- .nv.compat                --------------------------
	.section	.nv.compat,"",@"SHT_CUDA_COMPAT_INFO"
	.align	4
        /*0000*/ 	.byte	0x02, 0x09, 0x00, 0x00, 0x02, 0x02, 0x01, 0x00, 0x02, 0x05, 0x05, 0x00, 0x03, 0x07, 0x01, 0x01
        /*0010*/ 	.byte	0x02, 0x03, 0x00, 0x00, 0x02, 0x06, 0x01, 0x00, 0x04, 0x0b, 0x08, 0x00, 0x09, 0x00, 0x00, 0x00
        /*0020*/ 	.byte	0x00, 0x00, 0x00, 0x00


//--------------------- .nv.info._Z10mulElementPiS_S_ii --------------------------
	.section	.nv.info._Z10mulElementPiS_S_ii,"",@"SHT_CUDA_INFO"
	.sectionflags	@""
	.align	4


	//----- nvinfo : EIATTR_CUDA_API_VERSION
	.align		4
        /*0000*/ 	.byte	0x04, 0x37
        /*0002*/ 	.short	(.L_20 - .L_19)
.L_19:
        /*0004*/ 	.word	0x00000082


	//----- nvinfo : EIATTR_KPARAM_INFO
	.align		4
.L_20:
        /*0008*/ 	.byte	0x04, 0x17
        /*000a*/ 	.short	(.L_22 - .L_21)
.L_21:
        /*000c*/ 	.word	0x00000000
        /*0010*/ 	.short	0x0004
        /*0012*/ 	.short	0x001c
        /*0014*/ 	.byte	0x00, 0xf0, 0x11, 0x00


	//----- nvinfo : EIATTR_KPARAM_INFO
	.align		4
.L_22:
        /*0018*/ 	.byte	0x04, 0x17
        /*001a*/ 	.short	(.L_24 - .L_23)
.L_23:
        /*001c*/ 	.word	0x00000000
        /*0020*/ 	.short	0x0003
        /*0022*/ 	.short	0x0018
        /*0024*/ 	.byte	0x00, 0xf0, 0x11, 0x00


	//----- nvinfo : EIATTR_KPARAM_INFO
	.align		4
.L_24:
        /*0028*/ 	.byte	0x04, 0x17
        /*002a*/ 	.short	(.L_26 - .L_25)
.L_25:
        /*002c*/ 	.word	0x00000000
        /*0030*/ 	.short	0x0002
        /*0032*/ 	.short	0x0010
        /*0034*/ 	.byte	0x00, 0xf5, 0x21, 0x00


	//----- nvinfo : EIATTR_KPARAM_INFO
	.align		4
.L_26:
        /*0038*/ 	.byte	0x04, 0x17
        /*003a*/ 	.short	(.L_28 - .L_27)
.L_27:
        /*003c*/ 	.word	0x00000000
        /*0040*/ 	.short	0x0001
        /*0042*/ 	.short	0x0008
        /*0044*/ 	.byte	0x00, 0xf5, 0x21, 0x00


	//----- nvinfo : EIATTR_KPARAM_INFO
	.align		4
.L_28:
        /*0048*/ 	.byte	0x04, 0x17
        /*004a*/ 	.short	(.L_30 - .L_29)
.L_29:
        /*004c*/ 	.word	0x00000000
        /*0050*/ 	.short	0x0000
        /*0052*/ 	.short	0x0000
        /*0054*/ 	.byte	0x00, 0xf5, 0x21, 0x00


	//----- nvinfo : EIATTR_SPARSE_MMA_MASK
	.align		4
.L_30:
        /*0058*/ 	.byte	0x03, 0x50
        /*005a*/ 	.short	0x0000


	//----- nvinfo : EIATTR_MAXREG_COUNT
	.align		4
        /*005c*/ 	.byte	0x03, 0x1b
        /*005e*/ 	.short	0x00ff


	//----- nvinfo : EIATTR_EXTERNS
	.align		4
        /*0060*/ 	.byte	0x04, 0x0f
        /*0062*/ 	.short	(.L_32 - .L_31)


	//   ....[0]....
	.align		4
.L_31:
        /*0064*/ 	.word	index@(vprintf)


	//----- nvinfo : EIATTR_MERCURY_ISA_VERSION
	.align		4
.L_32:
        /*0068*/ 	.byte	0x03, 0x5f
        /*006a*/ 	.short	0x0101


	//----- nvinfo : EIATTR_VRC_CTA_INIT_COUNT
	.align		4
        /*006c*/ 	.byte	0x02, 0x4a
	.zero		1
	.zero		1


	//----- nvinfo : EIATTR_SYSCALL_OFFSETS
	.align		4
        /*0070*/ 	.byte	0x04, 0x46
        /*0072*/ 	.short	(.L_34 - .L_33)


	//   ....[0]....
.L_33:
        /*0074*/ 	.word	0x000000f0


	//----- nvinfo : EIATTR_EXIT_INSTR_OFFSETS
	.align		4
.L_34:
        /*0078*/ 	.byte	0x04, 0x1c
        /*007a*/ 	.short	(.L_36 - .L_35)


	//   ....[0]....
.L_35:
        /*007c*/ 	.word	0x00000c40


	//----- nvinfo : EIATTR_CRS_STACK_SIZE
	.align		4
.L_36:
        /*0080*/ 	.byte	0x04, 0x1e
        /*0082*/ 	.short	(.L_38 - .L_37)
.L_37:
        /*0084*/ 	.word	0x00000000


	//----- nvinfo : EIATTR_CBANK_PARAM_SIZE
	.align		4
.L_38:
        /*0088*/ 	.byte	0x03, 0x19
        /*008a*/ 	.short	0x0020


	//----- nvinfo : EIATTR_PARAM_CBANK
	.align		4
        /*008c*/ 	.byte	0x04, 0x0a
        /*008e*/ 	.short	(.L_40 - .L_39)
	.align		4
.L_39:
        /*0090*/ 	.word	index@(.nv.constant0._Z10mulElementPiS_S_ii)
        /*0094*/ 	.short	0x0380
        /*0096*/ 	.short	0x0020


	//----- nvinfo : EIATTR_SW_WAR
	.align		4
.L_40:
        /*0098*/ 	.byte	0x04, 0x36
        /*009a*/ 	.short	(.L_42 - .L_41)
.L_41:
        /*009c*/ 	.word	0x00000008
.L_42:


//--------------------- .nv.info._Z6mulColPiS_S_iii --------------------------
	.section	.nv.info._Z6mulColPiS_S_iii,"",@"SHT_CUDA_INFO"
	.sectionflags	@""
	.align	4


	//----- nvinfo : EIATTR_CUDA_API_VERSION
	.align		4
        /*0000*/ 	.byte	0x04, 0x37
        /*0002*/ 	.short	(.L_44 - .L_43)
.L_43:
        /*0004*/ 	.word	0x00000082


	//----- nvinfo : EIATTR_KPARAM_INFO
	.align		4
.L_44:
        /*0008*/ 	.byte	0x04, 0x17
        /*000a*/ 	.short	(.L_46 - .L_45)
.L_45:
        /*000c*/ 	.word	0x00000000
        /*0010*/ 	.short	0x0005
        /*0012*/ 	.short	0x0020
        /*0014*/ 	.byte	0x00, 0xf0, 0x11, 0x00


	//----- nvinfo : EIATTR_KPARAM_INFO
	.align		4
.L_46:
        /*0018*/ 	.byte	0x04, 0x17
        /*001a*/ 	.short	(.L_48 - .L_47)
.L_47:
        /*001c*/ 	.word	0x00000000
        /*0020*/ 	.short	0x0004
        /*0022*/ 	.short	0x001c
        /*0024*/ 	.byte	0x00, 0xf0, 0x11, 0x00


	//----- nvinfo : EIATTR_KPARAM_INFO
	.align		4
.L_48:
        /*0028*/ 	.byte	0x04, 0x17
        /*002a*/ 	.short	(.L_50 - .L_49)
.L_49:
        /*002c*/ 	.word	0x00000000
        /*0030*/ 	.short	0x0003
        /*0032*/ 	.short	0x0018
        /*0034*/ 	.byte	0x00, 0xf0, 0x11, 0x00


	//----- nvinfo : EIATTR_KPARAM_INFO
	.align		4
.L_50:
        /*0038*/ 	.byte	0x04, 0x17
        /*003a*/ 	.short	(.L_52 - .L_51)
.L_51:
        /*003c*/ 	.word	0x00000000
        /*0040*/ 	.short	0x0002
        /*0042*/ 	.short	0x0010
        /*0044*/ 	.byte	0x00, 0xf5, 0x21, 0x00


	//----- nvinfo : EIATTR_KPARAM_INFO
	.align		4
.L_52:
        /*0048*/ 	.byte	0x04, 0x17
        /*004a*/ 	.short	(.L_54 - .L_53)
.L_53:
        /*004c*/ 	.word	0x00000000
        /*0050*/ 	.short	0x0001
        /*0052*/ 	.short	0x0008
        /*0054*/ 	.byte	0x00, 0xf5, 0x21, 0x00


	//----- nvinfo : EIATTR_KPARAM_INFO
	.align		4
.L_54:
        /*0058*/ 	.byte	0x04, 0x17
        /*005a*/ 	.short	(.L_56 - .L_55)
.L_55:
        /*005c*/ 	.word	0x00000000
        /*0060*/ 	.short	0x0000
        /*0062*/ 	.short	0x0000
        /*0064*/ 	.byte	0x00, 0xf5, 0x21, 0x00


	//----- nvinfo : EIATTR_SPARSE_MMA_MASK
	.align		4
.L_56:
        /*0068*/ 	.byte	0x03, 0x50
        /*006a*/ 	.short	0x0000


	//----- nvinfo : EIATTR_MAXREG_COUNT
	.align		4
        /*006c*/ 	.byte	0x03, 0x1b
        /*006e*/ 	.short	0x00ff


	//----- nvinfo : EIATTR_MERCURY_ISA_VERSION
	.align		4
        /*0070*/ 	.byte	0x03, 0x5f
        /*0072*/ 	.short	0x0101


	//----- nvinfo : EIATTR_VRC_CTA_INIT_COUNT
	.align		4
        /*0074*/ 	.byte	0x02, 0x4a
	.zero		1
	.zero		1


	//----- nvinfo : EIATTR_EXIT_INSTR_OFFSETS
	.align		4
        /*0078*/ 	.byte	0x04, 0x1c
        /*007a*/ 	.short	(.L_58 - .L_57)


	//   ....[0]....
.L_57:
        /*007c*/ 	.word	0x00000030


	//   ....[1]....
        /*0080*/ 	.word	0x00000910


	//   ....[2]....
        /*0084*/ 	.word	0x00000b00


	//   ....[3]....
        /*0088*/ 	.word	0x00000c10


	//   ....[4]....
        /*008c*/ 	.word	0x00000ce0


	//   ....[5]....
        /*0090*/ 	.word	0x00000d40


	//----- nvinfo : EIATTR_CBANK_PARAM_SIZE
	.align		4
.L_58:
        /*0094*/ 	.byte	0x03, 0x19
        /*0096*/ 	.short	0x0024


	//----- nvinfo : EIATTR_PARAM_CBANK
	.align		4
        /*0098*/ 	.byte	0x04, 0x0a
        /*009a*/ 	.short	(.L_60 - .L_59)
	.align		4
.L_59:
        /*009c*/ 	.word	index@(.nv.constant0._Z6mulColPiS_S_iii)
        /*00a0*/ 	.short	0x0380
        /*00a2*/ 	.short	0x0024


	//----- nvinfo : EIATTR_SW_WAR
	.align		4
.L_60:
        /*00a4*/ 	.byte	0x04, 0x36
        /*00a6*/ 	.short	(.L_62 - .L_61)
.L_61:
        /*00a8*/ 	.word	0x00000008
.L_62:


//--------------------- .nv.info._Z6mulRowPiS_S_ii --------------------------
	.section	.nv.info._Z6mulRowPiS_S_ii,"",@"SHT_CUDA_INFO"
	.sectionflags	@""
	.align	4


	//----- nvinfo : EIATTR_CUDA_API_VERSION
	.align		4
        /*0000*/ 	.byte	0x04, 0x37
        /*0002*/ 	.short	(.L_64 - .L_63)
.L_63:
        /*0004*/ 	.word	0x00000082


	//----- nvinfo : EIATTR_KPARAM_INFO
	.align		4
.L_64:
        /*0008*/ 	.byte	0x04, 0x17
        /*000a*/ 	.short	(.L_66 - .L_65)
.L_65:
        /*000c*/ 	.word	0x00000000
        /*0010*/ 	.short	0x0004
        /*0012*/ 	.short	0x001c
        /*0014*/ 	.byte	0x00, 0xf0, 0x11, 0x00


	//----- nvinfo : EIATTR_KPARAM_INFO
	.align		4
.L_66:
        /*0018*/ 	.byte	0x04, 0x17
        /*001a*/ 	.short	(.L_68 - .L_67)
.L_67:
        /*001c*/ 	.word	0x00000000
        /*0020*/ 	.short	0x0003
        /*0022*/ 	.short	0x0018
        /*0024*/ 	.byte	0x00, 0xf0, 0x11, 0x00


	//----- nvinfo : EIATTR_KPARAM_INFO
	.align		4
.L_68:
        /*0028*/ 	.byte	0x04, 0x17
        /*002a*/ 	.short	(.L_70 - .L_69)
.L_69:
        /*002c*/ 	.word	0x00000000
        /*0030*/ 	.short	0x0002
        /*0032*/ 	.short	0x0010
        /*0034*/ 	.byte	0x00, 0xf5, 0x21, 0x00


	//----- nvinfo : EIATTR_KPARAM_INFO
	.align		4
.L_70:
        /*0038*/ 	.byte	0x04, 0x17
        /*003a*/ 	.short	(.L_72 - .L_71)
.L_71:
        /*003c*/ 	.word	0x00000000
        /*0040*/ 	.short	0x0001
        /*0042*/ 	.short	0x0008
        /*0044*/ 	.byte	0x00, 0xf5, 0x21, 0x00


	//----- nvinfo : EIATTR_KPARAM_INFO
	.align		4
.L_72:
        /*0048*/ 	.byte	0x04, 0x17
        /*004a*/ 	.short	(.L_74 - .L_73)
.L_73:
        /*004c*/ 	.word	0x00000000
        /*0050*/ 	.short	0x0000
        /*0052*/ 	.short	0x0000
        /*0054*/ 	.byte	0x00, 0xf5, 0x21, 0x00


	//----- nvinfo : EIATTR_SPARSE_MMA_MASK
	.align		4
.L_74:
        /*0058*/ 	.byte	0x03, 0x50
        /*005a*/ 	.short	0x0000


	//----- nvinfo : EIATTR_MAXREG_COUNT
	.align		4
        /*005c*/ 	.byte	0x03, 0x1b
        /*005e*/ 	.short	0x00ff


	//----- nvinfo : EIATTR_MERCURY_ISA_VERSION
	.align		4
        /*0060*/ 	.byte	0x03, 0x5f
        /*0062*/ 	.short	0x0101


	//----- nvinfo : EIATTR_VRC_CTA_INIT_COUNT
	.align		4
        /*0064*/ 	.byte	0x02, 0x4a
	.zero		1
	.zero		1


	//----- nvinfo : EIATTR_EXIT_INSTR_OFFSETS
	.align		4
        /*0068*/ 	.byte	0x04, 0x1c
        /*006a*/ 	.short	(.L_76 - .L_75)


	//   ....[0]....
.L_75:
        /*006c*/ 	.word	0x00000030


	//   ....[1]....
        /*0070*/ 	.word	0x00000a80


	//   ....[2]....
        /*0074*/ 	.word	0x00000bf0


	//   ....[3]....
        /*0078*/ 	.word	0x00000d10


	//   ....[4]....
        /*007c*/ 	.word	0x00000e10


	//   ....[5]....
        /*0080*/ 	.word	0x00000e60


	//----- nvinfo : EIATTR_CBANK_PARAM_SIZE
	.align		4
.L_76:
        /*0084*/ 	.byte	0x03, 0x19
        /*0086*/ 	.short	0x0020


	//----- nvinfo : EIATTR_PARAM_CBANK
	.align		4
        /*0088*/ 	.byte	0x04, 0x0a
        /*008a*/ 	.short	(.L_78 - .L_77)
	.align		4
.L_77:
        /*008c*/ 	.word	index@(.nv.constant0._Z6mulRowPiS_S_ii)
        /*0090*/ 	.short	0x0380
        /*0092*/ 	.short	0x0020


	//----- nvinfo : EIATTR_SW_WAR
	.align		4
.L_78:
        /*0094*/ 	.byte	0x04, 0x36
        /*0096*/ 	.short	(.L_80 - .L_79)
.L_79:
        /*0098*/ 	.word	0x00000008
.L_80:


//--------------------- .nv.callgraph             --------------------------
	.section	.nv.callgraph,"",@"SHT_CUDA_CALLGRAPH"
	.align	4
	.sectionentsize	8
	.align		4
        /*0000*/ 	.word	0x00000000
	.align		4
        /*0004*/ 	.word	0xffffffff
	.align		4
        /*0008*/ 	.word	index@(_Z10mulElementPiS_S_ii)
	.align		4
        /*000c*/ 	.word	index@(vprintf)
	.align		4
        /*0010*/ 	.word	0x00000000
	.align		4
        /*0014*/ 	.word	0xfffffffe
	.align		4
        /*0018*/ 	.word	0x00000000
	.align		4
        /*001c*/ 	.word	0xfffffffd
	.align		4
        /*0020*/ 	.word	0x00000000
	.align		4
        /*0024*/ 	.word	0xfffffffc


//--------------------- .nv.constant4             --------------------------
	.section	.nv.constant4,"a",@progbits
	.align	8
	.align		8
.nv.constant4:
        /*0000*/ 	.dword	vprintf
	.align		8
        /*0008*/ 	.dword	$str


//--------------------- .text._Z10mulElementPiS_S_ii --------------------------
	.section	.text._Z10mulElementPiS_S_ii,"ax",@progbits
	.align	128
        .global         _Z10mulElementPiS_S_ii
        .type           _Z10mulElementPiS_S_ii,@function
        .size           _Z10mulElementPiS_S_ii,(.L_x_29 - _Z10mulElementPiS_S_ii)
        .other          _Z10mulElementPiS_S_ii,@"STO_CUDA_ENTRY STV_DEFAULT"
_Z10mulElementPiS_S_ii:
.text._Z10mulElementPiS_S_ii:
[----:B------:R-:W0:Y:S01]  /*0000*/  LDC R1, c[0x0][0x37c] ;  /* 0x0000df00ff017b82 */ /* 0x000e220000000800 */
[----:B------:R-:W1:Y:S01]  /*0010*/  S2R R16, SR_TID.X ;  /* 0x0000000000107919 */ /* 0x000e620000002100 */
[----:B0-----:R-:W-:Y:S01]  /*0020*/  VIADD R1, R1, 0xfffffff8 ;  /* 0xfffffff801017836 */ /* 0x001fe20000000000 */
[----:B------:R-:W-:Y:S01]  /*0030*/  MOV R0, 0x0 ;  /* 0x0000000000007802 */ /* 0x000fe20000000f00 */
[----:B------:R-:W0:Y:S01]  /*0040*/  LDCU UR4, c[0x0][0x2f8] ;  /* 0x00005f00ff0477ac */ /* 0x000e220008000800 */
[----:B------:R-:W1:Y:S03]  /*0050*/  S2R R17, SR_TID.Y ;  /* 0x0000000000117919 */ /* 0x000e660000002200 */
[----:B------:R2:W3:Y:S01]  /*0060*/  LDC.64 R2, c[0x4][R0] ;  /* 0x0100000000027b82 */ /* 0x0004e20000000a00 */
[----:B------:R-:W4:Y:S01]  /*0070*/  LDCU.64 UR6, c[0x4][0x8] ;  /* 0x01000100ff0677ac */ /* 0x000f220008000a00 */
[----:B------:R-:W5:Y:S01]  /*0080*/  LDCU UR5, c[0x0][0x2fc] ;  /* 0x00005f80ff0577ac */ /* 0x000f620008000800 */
[----:B0-----:R-:W-:Y:S01]  /*0090*/  IADD3 R6, P0, PT, R1, UR4, RZ ;  /* 0x0000000401067c10 */ /* 0x001fe2000ff1e0ff */
[----:B----4-:R-:W-:-:S02]  /*00a0*/  IMAD.U32 R4, RZ, RZ, UR6 ;  /* 0x00000006ff047e24 */ /* 0x010fc4000f8e00ff */
[----:B------:R-:W-:Y:S02]  /*00b0*/  IMAD.U32 R5, RZ, RZ, UR7 ;  /* 0x00000007ff057e24 */ /* 0x000fe4000f8e00ff */
[----:B-----5:R-:W-:Y:S01]  /*00c0*/  IMAD.X R7, RZ, RZ, UR5, P0 ;  /* 0x00000005ff077e24 */ /* 0x020fe200080e06ff */
[----:B-1----:R2:W-:Y:S07]  /*00d0*/  STL.64 [R1], R16 ;  /* 0x0000001001007387 */ /* 0x0025ee0000100a00 */
[----:B------:R-:W-:-:S07]  /*00e0*/  LEPC R20, `(.L_x_0) ;  /* 0x000000001014794e */ /* 0x000fce0000000000 */
[----:B--23--:R-:W-:Y:S05]  /*00f0*/  CALL.ABS.NOINC R2 ;  /* 0x0000000002007343 */ /* 0x00cfea0003c00000 */
.L_x_0:
[----:B------:R-:W0:Y:S01]  /*0100*/  LDC R13, c[0x0][0x398] ;  /* 0x0000e600ff0d7b82 */ /* 0x000e220000000800 */
[----:B------:R-:W-:-:S07]  /*0110*/  IMAD.MOV.U32 R18, RZ, RZ, RZ ;  /* 0x000000ffff127224 */ /* 0x000fce00078e00ff */
[----:B------:R-:W1:Y:S01]  /*0120*/  LDC.64 R20, c[0x0][0x358] ;  /* 0x0000d600ff147b82 */ /* 0x000e620000000a00 */
[----:B0-----:R-:W-:-:S13]  /*0130*/  ISETP.GE.AND P0, PT, R13, 0x1, PT ;  /* 0x000000010d00780c */ /* 0x001fda0003f06270 */
[----:B-1----:R-:W-:Y:S05]  /*0140*/  @!P0 BRA `(.L_x_1) ;  /* 0x0000000800a08947 */ /* 0x002fea0003800000 */
[C---:B------:R-:W-:Y:S01]  /*0150*/  ISETP.GE.U32.AND P1, PT, R13.reuse, 0x8, PT ;  /* 0x000000080d00780c */ /* 0x040fe20003f26070 */
[----:B------:R-:W-:Y:S01]  /*0160*/  IMAD R12, R16, R13, RZ ;  /* 0x0000000d100c7224 */ /* 0x000fe200078e02ff */
[----:B------:R-:W-:Y:S01]  /*0170*/  LOP3.LUT R24, R13, 0x7, RZ, 0xc0, !PT ;  /* 0x000000070d187812 */ /* 0x000fe200078ec0ff */
[----:B------:R-:W-:Y:S02]  /*0180*/  IMAD.MOV.U32 R15, RZ, RZ, RZ ;  /* 0x000000ffff0f7224 */ /* 0x000fe400078e00ff */
[----:B------:R-:W-:Y:S01]  /*0190*/  IMAD.MOV.U32 R18, RZ, RZ, RZ ;  /* 0x000000ffff127224 */ /* 0x000fe200078e00ff */
[----:B------:R-:W-:-:S07]  /*01a0*/  ISETP.NE.AND P0, PT, R24, RZ, PT ;  /* 0x000000ff1800720c */ /* 0x000fce0003f05270 */
[----:B------:R-:W-:Y:S06]  /*01b0*/  @!P1 BRA `(.L_x_2) ;  /* 0x0000000400109947 */ /* 0x000fec0003800000 */
[----:B------:R-:W0:Y:S01]  /*01c0*/  LDC.64 R2, c[0x0][0x380] ;  /* 0x0000e000ff027b82 */ /* 0x000e220000000a00 */
[----:B------:R-:W-:Y:S01]  /*01d0*/  LOP3.LUT R15, R13, 0x7ffffff8, RZ, 0xc0, !PT ;  /* 0x7ffffff80d0f7812 */ /* 0x000fe200078ec0ff */
[----:B------:R-:W-:Y:S01]  /*01e0*/  BSSY.RECONVERGENT B0, `(.L_x_2) ;  /* 0x0000041000007945 */ /* 0x000fe20003800200 */
[----:B------:R-:W-:Y:S02]  /*01f0*/  IMAD.MOV.U32 R18, RZ, RZ, RZ ;  /* 0x000000ffff127224 */ /* 0x000fe400078e00ff */
[----:B------:R-:W-:Y:S02]  /*0200*/  IMAD.MOV.U32 R14, RZ, RZ, R17 ;  /* 0x000000ffff0e7224 */ /* 0x000fe400078e0011 */
[----:B------:R-:W-:Y:S02]  /*0210*/  IMAD.MOV R0, RZ, RZ, -R15 ;  /* 0x000000ffff007224 */ /* 0x000fe400078e0a0f */
[----:B0-----:R-:W-:-:S03]  /*0220*/  IMAD.WIDE.U32 R2, R12, 0x4, R2 ;  /* 0x000000040c027825 */ /* 0x001fc600078e0002 */
[----:B------:R-:W-:-:S05]  /*0230*/  IADD3 R9, P1, PT, R2, 0x10, RZ ;  /* 0x0000001002097810 */ /* 0x000fca0007f3e0ff */
[----:B------:R-:W-:-:S08]  /*0240*/  IMAD.X R6, RZ, RZ, R3, P1 ;  /* 0x000000ffff067224 */ /* 0x000fd000008e0603 */
.L_x_3:
[----:B------:R-:W0:Y:S01]  /*0250*/  LDC.64 R10, c[0x0][0x388] ;  /* 0x0000e200ff0a7b82 */ /* 0x000e220000000a00 */
[C---:B------:R-:W-:Y:S01]  /*0260*/  R2UR UR4, R20.reuse ;  /* 0x00000000140472ca */ /* 0x040fe200000e0000 */
[----:B------:R-:W-:Y:S01]  /*0270*/  IMAD.MOV.U32 R2, RZ, RZ, R9 ;  /* 0x000000ffff027224 */ /* 0x000fe200078e0009 */
[C---:B------:R-:W-:Y:S01]  /*0280*/  R2UR UR5, R21.reuse ;  /* 0x00000000150572ca */ /* 0x040fe200000e0000 */
[----:B------:R-:W-:Y:S01]  /*0290*/  IMAD.MOV.U32 R3, RZ, RZ, R6 ;  /* 0x000000ffff037224 */ /* 0x000fe200078e0006 */
[----:B------:R-:W-:Y:S02]  /*02a0*/  R2UR UR6, R20 ;  /* 0x00000000140672ca */ /* 0x000fe400000e0000 */
[----:B------:R-:W-:Y:S01]  /*02b0*/  R2UR UR7, R21 ;  /* 0x00000000150772ca */ /* 0x000fe200000e0000 */
[----:B------:R-:W1:Y:S08]  /*02c0*/  LDC R19, c[0x0][0x39c] ;  /* 0x0000e700ff137b82 */ /* 0x000e700000000800 */
[----:B------:R-:W2:Y:S04]  /*02d0*/  LDG.E R25, desc[UR4][R2.64+-0x10] ;  /* 0xfffff00402197981 */ /* 0x000ea8000c1e1900 */
[----:B------:R-:W3:Y:S01]  /*02e0*/  LDG.E R22, desc[UR4][R2.64+-0xc] ;  /* 0xfffff40402167981 */ /* 0x000ee2000c1e1900 */
[----:B0-----:R-:W-:Y:S01]  /*02f0*/  IMAD.WIDE R10, R14, 0x4, R10 ;  /* 0x000000040e0a7825 */ /* 0x001fe200078e020a */
[----:B------:R-:W-:-:S02]  /*0300*/  R2UR UR10, R20 ;  /* 0x00000000140a72ca */ /* 0x000fc400000e0000 */
[----:B------:R-:W4:Y:S04]  /*0310*/  LDG.E R27, desc[UR4][R2.64+-0x8] ;  /* 0xfffff804021b7981 */ /* 0x000f28000c1e1900 */
[----:B------:R-:W2:Y:S01]  /*0320*/  LDG.E R26, desc[UR6][R10.64] ;  /* 0x000000060a1a7981 */ /* 0x000ea2000c1e1900 */
[----:B-1----:R-:W-:Y:S01]  /*0330*/  IMAD.WIDE R6, R19, 0x4, R10 ;  /* 0x0000000413067825 */ /* 0x002fe200078e020a */
[----:B------:R-:W-:Y:S02]  /*0340*/  R2UR UR11, R21 ;  /* 0x00000000150b72ca */ /* 0x000fe400000e0000 */
[----:B------:R-:W5:Y:S04]  /*0350*/  LDG.E R28, desc[UR6][R2.64] ;  /* 0x00000006021c7981 */ /* 0x000f68000c1e1900 */
[----:B------:R0:W3:Y:S01]  /*0360*/  LDG.E R23, desc[UR6][R6.64] ;  /* 0x0000000606177981 */ /* 0x0000e2000c1e1900 */
[----:B------:R-:W-:Y:S01]  /*0370*/  IMAD.WIDE R8, R19, 0x4, R6 ;  /* 0x0000000413087825 */ /* 0x000fe200078e0206 */
[----:B------:R-:W-:-:S02]  /*0380*/  R2UR UR8, R20 ;  /* 0x00000000140872ca */ /* 0x000fc400000e0000 */
[----:B------:R-:W-:Y:S01]  /*0390*/  R2UR UR9, R21 ;  /* 0x00000000150972ca */ /* 0x000fe200000e0000 */
[----:B------:R-:W-:Y:S01]  /*03a0*/  IMAD.WIDE R4, R19, 0x4, R8 ;  /* 0x0000000413047825 */ /* 0x000fe200078e0208 */
[C---:B------:R-:W-:Y:S01]  /*03b0*/  R2UR UR12, R20.reuse ;  /* 0x00000000140c72ca */ /* 0x040fe200000e0000 */
[----:B------:R-:W4:Y:S01]  /*03c0*/  LDG.E R8, desc[UR6][R8.64] ;  /* 0x0000000608087981 */ /* 0x000f22000c1e1900 */
[----:B------:R-:W-:Y:S01]  /*03d0*/  R2UR UR13, R21 ;  /* 0x00000000150d72ca */ /* 0x000fe200000e0000 */
[----:B0-----:R-:W-:Y:S01]  /*03e0*/  IMAD.WIDE R6, R19, 0x4, R4 ;  /* 0x0000000413067825 */ /* 0x001fe200078e0204 */
[----:B------:R-:W-:Y:S02]  /*03f0*/  R2UR UR14, R20 ;  /* 0x00000000140e72ca */ /* 0x000fe400000e0000 */
[----:B------:R-:W-:-:S05]  /*0400*/  R2UR UR15, R21 ;  /* 0x00000000150f72ca */ /* 0x000fca00000e0000 */
[----:B------:R-:W5:Y:S01]  /*0410*/  LDG.E R29, desc[UR8][R2.64+-0x4] ;  /* 0xfffffc08021d7981 */ /* 0x000f62000c1e1900 */
[C---:B------:R-:W-:Y:S01]  /*0420*/  R2UR UR16, R20.reuse ;  /* 0x00000000141072ca */ /* 0x040fe200000e0000 */
[----:B------:R-:W-:Y:S01]  /*0430*/  IMAD.WIDE R10, R19, 0x4, R6 ;  /* 0x00000004130a7825 */ /* 0x000fe200078e0206 */
[C---:B------:R-:W-:Y:S02]  /*0440*/  R2UR UR17, R21.reuse ;  /* 0x00000000151172ca */ /* 0x040fe400000e0000 */
[----:B------:R-:W-:Y:S02]  /*0450*/  R2UR UR18, R20 ;  /* 0x00000000141272ca */ /* 0x000fe400000e0000 */
[----:B------:R-:W-:Y:S01]  /*0460*/  R2UR UR19, R21 ;  /* 0x00000000151372ca */ /* 0x000fe200000e0000 */
[----:B------:R-:W5:Y:S01]  /*0470*/  LDG.E R9, desc[UR14][R10.64] ;  /* 0x0000000e0a097981 */ /* 0x000f62000c1e1900 */
[----:B--2---:R-:W-:-:S03]  /*0480*/  IMAD R18, R25, R26, R18 ;  /* 0x0000001a19127224 */ /* 0x004fc600078e0212 */
[----:B------:R0:W5:Y:S04]  /*0490*/  LDG.E R26, desc[UR10][R4.64] ;  /* 0x0000000a041a7981 */ /* 0x000168000c1e1900 */
[----:B------:R1:W2:Y:S01]  /*04a0*/  LDG.E R25, desc[UR12][R6.64] ;  /* 0x0000000c06197981 */ /* 0x0002a2000c1e1900 */
[----:B---3--:R-:W-:-:S03]  /*04b0*/  IMAD R22, R22, R23, R18 ;  /* 0x0000001716167224 */ /* 0x008fc600078e0212 */
[----:B------:R-:W3:Y:S01]  /*04c0*/  LDG.E R23, desc[UR10][R2.64+0x4] ;  /* 0x0000040a02177981 */ /* 0x000ee2000c1e1900 */
[----:B0-----:R-:W-:-:S05]  /*04d0*/  IMAD.WIDE R4, R19, 0x4, R10 ;  /* 0x0000000413047825 */ /* 0x001fca00078e020a */
[----:B------:R-:W3:Y:S01]  /*04e0*/  LDG.E R18, desc[UR16][R4.64] ;  /* 0x0000001004127981 */ /* 0x000ee2000c1e1900 */
[----:B-1----:R-:W-:-:S06]  /*04f0*/  IMAD.WIDE R6, R19, 0x4, R4 ;  /* 0x0000000413067825 */ /* 0x002fcc00078e0204 */
[----:B------:R0:W3:Y:S04]  /*0500*/  LDG.E R7, desc[UR18][R6.64] ;  /* 0x0000001206077981 */ /* 0x0000e8000c1e1900 */
[----:B------:R-:W3:Y:S04]  /*0510*/  LDG.E R5, desc[UR12][R2.64+0x8] ;  /* 0x0000080c02057981 */ /* 0x000ee8000c1e1900 */
[----:B------:R-:W3:Y:S01]  /*0520*/  LDG.E R4, desc[UR4][R2.64+0xc] ;  /* 0x00000c0402047981 */ /* 0x000ee2000c1e1900 */
[----:B----4-:R-:W-:Y:S02]  /*0530*/  IMAD R8, R27, R8, R22 ;  /* 0x000000081b087224 */ /* 0x010fe400078e0216 */
[----:B------:R-:W-:-:S05]  /*0540*/  VIADD R0, R0, 0x8 ;  /* 0x0000000800007836 */ /* 0x000fca0000000000 */
[----:B------:R-:W-:Y:S01]  /*0550*/  ISETP.NE.AND P1, PT, R0, RZ, PT ;  /* 0x000000ff0000720c */ /* 0x000fe20003f25270 */
[----:B------:R-:W-:Y:S02]  /*0560*/  IMAD R14, R19, 0x8, R14 ;  /* 0x00000008130e7824 */ /* 0x000fe400078e020e */
[----:B-----5:R-:W-:-:S04]  /*0570*/  IMAD R8, R29, R26, R8 ;  /* 0x0000001a1d087224 */ /* 0x020fc800078e0208 */
[----:B--2---:R-:W-:-:S04]  /*0580*/  IMAD R8, R28, R25, R8 ;  /* 0x000000191c087224 */ /* 0x004fc800078e0208 */
[----:B---3--:R-:W-:Y:S01]  /*0590*/  IMAD R8, R23, R9, R8 ;  /* 0x0000000917087224 */ /* 0x008fe200078e0208 */
[----:B------:R-:W-:-:S05]  /*05a0*/  IADD3 R9, P2, PT, R2, 0x20, RZ ;  /* 0x0000002002097810 */ /* 0x000fca0007f5e0ff */
[----:B0-----:R-:W-:Y:S02]  /*05b0*/  IMAD.X R6, RZ, RZ, R3, P2 ;  /* 0x000000ffff067224 */ /* 0x001fe400010e0603 */
[----:B------:R-:W-:-:S04]  /*05c0*/  IMAD R18, R5, R18, R8 ;  /* 0x0000001205127224 */ /* 0x000fc800078e0208 */
[----:B------:R-:W-:Y:S01]  /*05d0*/  IMAD R18, R4, R7, R18 ;  /* 0x0000000704127224 */ /* 0x000fe200078e0212 */
[----:B------:R-:W-:Y:S06]  /*05e0*/  @P1 BRA `(.L_x_3) ;  /* 0xfffffffc00181947 */ /* 0x000fec000383ffff */
[----:B------:R-:W-:Y:S05]  /*05f0*/  BSYNC.RECONVERGENT B0 ;  /* 0x0000000000007941 */ /* 0x000fea0003800200 */
.L_x_2:
[----:B------:R-:W-:Y:S05]  /*0600*/  @!P0 BRA `(.L_x_1) ;  /* 0x0000000400708947 */ /* 0x000fea0003800000 */
[----:B------:R-:W-:Y:S02]  /*0610*/  ISETP.GE.U32.AND P1, PT, R24, 0x4, PT ;  /* 0x000000041800780c */ /* 0x000fe40003f26070 */
[----:B------:R-:W-:-:S04]  /*0620*/  LOP3.LUT R14, R13, 0x3, RZ, 0xc0, !PT ;  /* 0x000000030d0e7812 */ /* 0x000fc800078ec0ff */
[----:B------:R-:W-:-:S07]  /*0630*/  ISETP.NE.AND P0, PT, R14, RZ, PT ;  /* 0x000000ff0e00720c */ /* 0x000fce0003f05270 */
[----:B------:R-:W-:Y:S06]  /*0640*/  @!P1 BRA `(.L_x_4) ;  /* 0x0000000000a89947 */ /* 0x000fec0003800000 */
[----:B------:R-:W0:Y:S01]  /*0650*/  LDC R0, c[0x0][0x39c] ;  /* 0x0000e700ff007b82 */ /* 0x000e220000000800 */
[----:B------:R-:W1:Y:S01]  /*0660*/  LDCU.64 UR4, c[0x0][0x380] ;  /* 0x00007000ff0477ac */ /* 0x000e620008000a00 */
[----:B------:R-:W-:Y:S01]  /*0670*/  IMAD.IADD R3, R12, 0x1, R15 ;  /* 0x000000010c037824 */ /* 0x000fe200078e020f */
[C---:B------:R-:W-:Y:S02]  /*0680*/  R2UR UR6, R20.reuse ;  /* 0x00000000140672ca */ /* 0x040fe400000e0000 */
[C---:B------:R-:W-:Y:S02]  /*0690*/  R2UR UR7, R21.reuse ;  /* 0x00000000150772ca */ /* 0x040fe400000e0000 */
[C---:B------:R-:W-:Y:S01]  /*06a0*/  R2UR UR8, R20.reuse ;  /* 0x00000000140872ca */ /* 0x040fe200000e0000 */
[----:B------:R-:W2:Y:S01]  /*06b0*/  LDC.64 R10, c[0x0][0x380] ;  /* 0x0000e000ff0a7b82 */ /* 0x000ea20000000a00 */
[----:B------:R-:W-:Y:S02]  /*06c0*/  R2UR UR9, R21 ;  /* 0x00000000150972ca */ /* 0x000fe400000e0000 */
[----:B------:R-:W-:-:S02]  /*06d0*/  R2UR UR12, R20 ;  /* 0x00000000140c72ca */ /* 0x000fc400000e0000 */
[C---:B------:R-:W-:Y:S02]  /*06e0*/  R2UR UR13, R21.reuse ;  /* 0x00000000150d72ca */ /* 0x040fe400000e0000 */
[C---:B------:R-:W-:Y:S01]  /*06f0*/  R2UR UR10, R20.reuse ;  /* 0x00000000140a72ca */ /* 0x040fe200000e0000 */
[----:B------:R-:W3:Y:S01]  /*0700*/  LDC.64 R22, c[0x0][0x388] ;  /* 0x0000e200ff167b82 */ /* 0x000ee20000000a00 */
[C---:B------:R-:W-:Y:S02]  /*0710*/  R2UR UR11, R21.reuse ;  /* 0x00000000150b72ca */ /* 0x040fe400000e0000 */
[C---:B------:R-:W-:Y:S02]  /*0720*/  R2UR UR16, R20.reuse ;  /* 0x00000000141072ca */ /* 0x040fe400000e0000 */
[----:B------:R-:W-:Y:S02]  /*0730*/  R2UR UR17, R21 ;  /* 0x00000000151172ca */ /* 0x000fe400000e0000 */
[----:B------:R-:W-:Y:S01]  /*0740*/  R2UR UR14, R20 ;  /* 0x00000000140e72ca */ /* 0x000fe200000e0000 */
[----:B0-----:R-:W-:Y:S01]  /*0750*/  IMAD R5, R15, R0, R17 ;  /* 0x000000000f057224 */ /* 0x001fe200078e0211 */
[----:B------:R-:W-:Y:S01]  /*0760*/  R2UR UR15, R21 ;  /* 0x00000000150f72ca */ /* 0x000fe200000e0000 */
[----:B--2---:R-:W-:Y:S01]  /*0770*/  IMAD.WIDE.U32 R10, R3, 0x4, R10 ;  /* 0x00000004030a7825 */ /* 0x004fe200078e000a */
[----:B------:R-:W-:-:S05]  /*0780*/  IADD3 R3, P1, PT, R12, R15, RZ ;  /* 0x0000000f0c037210 */ /* 0x000fca0007f3e0ff */
[----:B------:R-:W-:Y:S01]  /*0790*/  IMAD.X R6, RZ, RZ, RZ, P1 ;  /* 0x000000ffff067224 */ /* 0x000fe200008e06ff */
[----:B-1----:R-:W-:Y:S01]  /*07a0*/  LEA R2, P1, R3, UR4, 0x2 ;  /* 0x0000000403027c11 */ /* 0x002fe2000f8210ff */
[----:B---3--:R-:W-:Y:S01]  /*07b0*/  IMAD.WIDE R22, R5, 0x4, R22 ;  /* 0x0000000405167825 */ /* 0x008fe200078e0216 */
[----:B------:R-:W-:Y:S01]  /*07c0*/  R2UR UR4, R20 ;  /* 0x00000000140472ca */ /* 0x000fe200000e0000 */
[----:B------:R-:W2:Y:S01]  /*07d0*/  LDG.E R11, desc[UR6][R10.64] ;  /* 0x000000060a0b7981 */ /* 0x000ea2000c1e1900 */
[----:B------:R-:W-:Y:S01]  /*07e0*/  LEA.HI.X R3, R3, UR5, R6, 0x2, P1 ;  /* 0x0000000503037c11 */ /* 0x000fe200088f1406 */
[C---:B------:R-:W-:Y:S01]  /*07f0*/  IMAD.WIDE R4, R0.reuse, 0x4, R22 ;  /* 0x0000000400047825 */ /* 0x040fe200078e0216 */
[----:B------:R-:W-:Y:S01]  /*0800*/  R2UR UR5, R21 ;  /* 0x00000000150572ca */ /* 0x000fe200000e0000 */
[----:B------:R-:W2:Y:S02]  /*0810*/  LDG.E R22, desc[UR8][R22.64] ;  /* 0x0000000816167981 */ /* 0x000ea4000c1e1900 */
[----:B------:R-:W-:-:S02]  /*0820*/  IMAD.WIDE R6, R0, 0x4, R4 ;  /* 0x0000000400067825 */ /* 0x000fc400078e0204 */
[----:B------:R-:W3:Y:S04]  /*0830*/  LDG.E R24, desc[UR10][R2.64+0x4] ;  /* 0x0000040a02187981 */ /* 0x000ee8000c1e1900 */
[----:B------:R-:W3:Y:S01]  /*0840*/  LDG.E R4, desc[UR12][R4.64] ;  /* 0x0000000c04047981 */ /* 0x000ee2000c1e1900 */
[----:B------:R-:W-:-:S03]  /*0850*/  IMAD.WIDE R8, R0, 0x4, R6 ;  /* 0x0000000400087825 */ /* 0x000fc600078e0206 */
[----:B------:R-:W4:Y:S04]  /*0860*/  LDG.E R19, desc[UR16][R6.64] ;  /* 0x0000001006137981 */ /* 0x000f28000c1e1900 */
[----:B------:R-:W4:Y:S04]  /*0870*/  LDG.E R0, desc[UR14][R2.64+0x8] ;  /* 0x0000080e02007981 */ /* 0x000f28000c1e1900 */
[----:B------:R-:W5:Y:S04]  /*0880*/  LDG.E R25, desc[UR4][R2.64+0xc] ;  /* 0x00000c0402197981 */ /* 0x000f68000c1e1900 */
[----:B------:R-:W5:Y:S01]  /*0890*/  LDG.E R8, desc[UR6][R8.64] ;  /* 0x0000000608087981 */ /* 0x000f62000c1e1900 */
[----:B------:R-:W-:-:S02]  /*08a0*/  VIADD R15, R15, 0x4 ;  /* 0x000000040f0f7836 */ /* 0x000fc40000000000 */
[----:B--2---:R-:W-:-:S04]  /*08b0*/  IMAD R11, R11, R22, R18 ;  /* 0x000000160b0b7224 */ /* 0x004fc800078e0212 */
[----:B---3--:R-:W-:-:S04]  /*08c0*/  IMAD R11, R24, R4, R11 ;  /* 0x00000004180b7224 */ /* 0x008fc800078e020b */
[----:B----4-:R-:W-:-:S04]  /*08d0*/  IMAD R0, R0, R19, R11 ;  /* 0x0000001300007224 */ /* 0x010fc800078e020b */
[----:B-----5:R-:W-:-:S07]  /*08e0*/  IMAD R18, R25, R8, R0 ;  /* 0x0000000819127224 */ /* 0x020fce00078e0200 */
.L_x_4:
[----:B------:R-:W-:Y:S05]  /*08f0*/  @!P0 BRA `(.L_x_1) ;  /* 0x0000000000b48947 */ /* 0x000fea0003800000 */
[----:B------:R-:W-:Y:S01]  /*0900*/  ISETP.NE.AND P1, PT, R14, 0x1, PT ;  /* 0x000000010e00780c */ /* 0x000fe20003f25270 */
[----:B------:R-:W0:Y:S01]  /*0910*/  LDC.64 R22, c[0x0][0x380] ;  /* 0x0000e000ff167b82 */ /* 0x000e220000000a00 */
[----:B------:R-:W-:-:S04]  /*0920*/  LOP3.LUT R13, R13, 0x1, RZ, 0xc0, !PT ;  /* 0x000000010d0d7812 */ /* 0x000fc800078ec0ff */
[----:B------:R-:W-:-:S03]  /*0930*/  ISETP.NE.U32.AND P0, PT, R13, 0x1, PT ;  /* 0x000000010d00780c */ /* 0x000fc60003f05070 */
[----:B------:R-:W1:Y:S04]  /*0940*/  LDC.64 R8, c[0x0][0x388] ;  /* 0x0000e200ff087b82 */ /* 0x000e680000000a00 */
[----:B------:R-:W-:Y:S01]  /*0950*/  @P1 R2UR UR4, R20 ;  /* 0x00000000140412ca */ /* 0x000fe200000e0000 */
[----:B------:R-:W-:Y:S01]  /*0960*/  @P1 IMAD.IADD R11, R12, 0x1, R15 ;  /* 0x000000010c0b1824 */ /* 0x000fe200078e020f */
[C---:B------:R-:W-:Y:S02]  /*0970*/  @P1 R2UR UR5, R21.reuse ;  /* 0x00000000150512ca */ /* 0x040fe400000e0000 */
[----:B------:R-:W2:Y:S01]  /*0980*/  @P1 LDC R10, c[0x0][0x39c] ;  /* 0x0000e700ff0a1b82 */ /* 0x000ea20000000800 */
[----:B------:R-:W-:Y:S02]  /*0990*/  @P1 R2UR UR6, R20 ;  /* 0x00000000140612ca */ /* 0x000fe400000e0000 */
[----:B------:R-:W-:-:S02]  /*09a0*/  @P1 R2UR UR7, R21 ;  /* 0x00000000150712ca */ /* 0x000fc400000e0000 */
[----:B------:R-:W-:Y:S02]  /*09b0*/  @P1 IADD3 R14, P2, PT, R12, R15, RZ ;  /* 0x0000000f0c0e1210 */ /* 0x000fe40007f5e0ff */
[C---:B------:R-:W-:Y:S01]  /*09c0*/  @P1 R2UR UR8, R20.reuse ;  /* 0x00000000140812ca */ /* 0x040fe200000e0000 */
[----:B------:R-:W3:Y:S01]  /*09d0*/  @P1 LDC.64 R6, c[0x0][0x380] ;  /* 0x0000e000ff061b82 */ /* 0x000ee20000000a00 */
[----:B0-----:R-:W-:Y:S01]  /*09e0*/  @P1 IMAD.WIDE.U32 R22, R11, 0x4, R22 ;  /* 0x000000040b161825 */ /* 0x001fe200078e0016 */
[C---:B------:R-:W-:Y:S02]  /*09f0*/  @P1 R2UR UR9, R21.reuse ;  /* 0x00000000150912ca */ /* 0x040fe400000e0000 */
[----:B------:R-:W-:Y:S01]  /*0a00*/  @P1 R2UR UR10, R20 ;  /* 0x00000000140a12ca */ /* 0x000fe200000e0000 */
[----:B------:R-:W-:Y:S01]  /*0a10*/  @P1 IMAD.X R19, RZ, RZ, RZ, P2 ;  /* 0x000000ffff131224 */ /* 0x000fe200010e06ff */
[----:B------:R-:W-:Y:S01]  /*0a20*/  @P1 R2UR UR11, R21 ;  /* 0x00000000150b12ca */ /* 0x000fe200000e0000 */
[----:B------:R-:W4:Y:S01]  /*0a30*/  @P1 LDG.E R23, desc[UR4][R22.64] ;  /* 0x0000000416171981 */ /* 0x000f22000c1e1900 */
[----:B------:R-:W0:Y:S08]  /*0a40*/  @!P0 LDC R0, c[0x0][0x39c] ;  /* 0x0000e700ff008b82 */ /* 0x000e300000000800 */
[----:B------:R-:W5:Y:S01]  /*0a50*/  LDC.64 R2, c[0x0][0x380] ;  /* 0x0000e000ff027b82 */ /* 0x000f620000000a00 */
[----:B--2---:R-:W-:-:S02]  /*0a60*/  @P1 IMAD R13, R15, R10, R17 ;  /* 0x0000000a0f0d1224 */ /* 0x004fc400078e0211 */
[----:B------:R-:W-:Y:S02]  /*0a70*/  @P1 VIADD R15, R15, 0x2 ;  /* 0x000000020f0f1836 */ /* 0x000fe40000000000 */
[----:B-1----:R-:W-:-:S03]  /*0a80*/  @P1 IMAD.WIDE R8, R13, 0x4, R8 ;  /* 0x000000040d081825 */ /* 0x002fc600078e0208 */
[----:B------:R-:W1:Y:S01]  /*0a90*/  LDC.64 R4, c[0x0][0x388] ;  /* 0x0000e200ff047b82 */ /* 0x000e620000000a00 */
[----:B---3--:R-:W-:Y:S02]  /*0aa0*/  @P1 LEA R6, P2, R14, R6, 0x2 ;  /* 0x000000060e061211 */ /* 0x008fe400078410ff */
[C---:B------:R-:W-:Y:S02]  /*0ab0*/  @!P0 R2UR UR4, R20.reuse ;  /* 0x00000000140482ca */ /* 0x040fe400000e0000 */
[C---:B------:R-:W-:Y:S02]  /*0ac0*/  @!P0 R2UR UR5, R21.reuse ;  /* 0x00000000150582ca */ /* 0x040fe400000e0000 */
[----:B------:R-:W-:Y:S02]  /*0ad0*/  @!P0 R2UR UR12, R20 ;  /* 0x00000000140c82ca */ /* 0x000fe400000e0000 */
[----:B------:R-:W-:Y:S01]  /*0ae0*/  @!P0 R2UR UR13, R21 ;  /* 0x00000000150d82ca */ /* 0x000fe200000e0000 */
[----:B------:R-:W-:Y:S01]  /*0af0*/  @!P0 IMAD.IADD R13, R12, 0x1, R15 ;  /* 0x000000010c0d8824 */ /* 0x000fe200078e020f */
[----:B------:R-:W-:Y:S01]  /*0b00*/  @P1 LEA.HI.X R7, R14, R7, R19, 0x2, P2 ;  /* 0x000000070e071211 */ /* 0x000fe200010f1413 */
[----:B------:R-:W-:Y:S01]  /*0b10*/  @P1 IMAD.WIDE R10, R10, 0x4, R8 ;  /* 0x000000040a0a1825 */ /* 0x000fe200078e0208 */
[----:B------:R-:W4:Y:S03]  /*0b20*/  @P1 LDG.E R12, desc[UR6][R8.64] ;  /* 0x00000006080c1981 */ /* 0x000f26000c1e1900 */
[----:B0-----:R-:W-:Y:S01]  /*0b30*/  @!P0 IMAD R15, R15, R0, R17 ;  /* 0x000000000f0f8224 */ /* 0x001fe200078e0211 */
[----:B------:R-:W2:Y:S01]  /*0b40*/  @P1 LDG.E R7, desc[UR8][R6.64+0x4] ;  /* 0x0000040806071981 */ /* 0x000ea2000c1e1900 */
[----:B-----5:R-:W-:-:S03]  /*0b50*/  @!P0 IMAD.WIDE.U32 R2, R13, 0x4, R2 ;  /* 0x000000040d028825 */ /* 0x020fc600078e0002 */
[----:B------:R-:W2:Y:S01]  /*0b60*/  @P1 LDG.E R10, desc[UR10][R10.64] ;  /* 0x0000000a0a0a1981 */ /* 0x000ea2000c1e1900 */
[----:B-1----:R-:W-:-:S03]  /*0b70*/  @!P0 IMAD.WIDE R4, R15, 0x4, R4 ;  /* 0x000000040f048825 */ /* 0x002fc600078e0204 */
[----:B------:R-:W3:Y:S04]  /*0b80*/  @!P0 LDG.E R3, desc[UR4][R2.64] ;  /* 0x0000000402038981 */ /* 0x000ee8000c1e1900 */
[----:B------:R-:W3:Y:S01]  /*0b90*/  @!P0 LDG.E R4, desc[UR12][R4.64] ;  /* 0x0000000c04048981 */ /* 0x000ee2000c1e1900 */
[----:B----4-:R-:W-:-:S04]  /*0ba0*/  @P1 IMAD R12, R23, R12, R18 ;  /* 0x0000000c170c1224 */ /* 0x010fc800078e0212 */
[----:B--2---:R-:W-:-:S04]  /*0bb0*/  @P1 IMAD R18, R7, R10, R12 ;  /* 0x0000000a07121224 */ /* 0x004fc800078e020c */
[----:B---3--:R-:W-:-:S07]  /*0bc0*/  @!P0 IMAD R18, R3, R4, R18 ;  /* 0x0000000403128224 */ /* 0x008fce00078e0212 */
.L_x_1:
[----:B------:R-:W0:Y:S01]  /*0bd0*/  LDC.64 R2, c[0x0][0x390] ;  /* 0x0000e400ff027b82 */ /* 0x000e220000000a00 */
[----:B------:R-:W1:Y:S01]  /*0be0*/  LDCU UR4, c[0x0][0x39c] ;  /* 0x00007380ff0477ac */ /* 0x000e620008000800 */
[----:B------:R-:W-:Y:S02]  /*0bf0*/  R2UR UR6, R20 ;  /* 0x00000000140672ca */ /* 0x000fe400000e0000 */
[----:B------:R-:W-:Y:S01]  /*0c00*/  R2UR UR7, R21 ;  /* 0x00000000150772ca */ /* 0x000fe200000e0000 */
[----:B-1----:R-:W-:-:S04]  /*0c10*/  IMAD R17, R16, UR4, R17 ;  /* 0x0000000410117c24 */ /* 0x002fc8000f8e0211 */
[----:B0-----:R-:W-:-:S08]  /*0c20*/  IMAD.WIDE R2, R17, 0x4, R2 ;  /* 0x0000000411027825 */ /* 0x001fd000078e0202 */
[----:B------:R-:W-:Y:S01]  /*0c30*/  STG.E desc[UR6][R2.64], R18 ;  /* 0x0000001202007986 */ /* 0x000fe2000c101906 */
[----:B------:R-:W-:Y:S05]  /*0c40*/  EXIT ;  /* 0x000000000000794d */ /* 0x000fea0003800000 */
.L_x_5:
[----:B------:R-:W-:-:S00]  /*0c50*/  BRA `(.L_x_5) ;  /* 0xfffffffc00fc7947 */ /* 0x000fc0000383ffff */
[----:B------:R-:W-:-:S00]  /*0c60*/  NOP ;  /* 0x0000000000007918 */ /* 0x000fc00000000000 */
        /* <DEDUP_REMOVED lines=9> */
.L_x_29:


//--------------------- .text._Z6mulColPiS_S_iii  --------------------------
	.section	.text._Z6mulColPiS_S_iii,"ax",@progbits
	.align	128
        .global         _Z6mulColPiS_S_iii
        .type           _Z6mulColPiS_S_iii,@function
        .size           _Z6mulColPiS_S_iii,(.L_x_30 - _Z6mulColPiS_S_iii)
        .other          _Z6mulColPiS_S_iii,@"STO_CUDA_ENTRY STV_DEFAULT"
_Z6mulColPiS_S_iii:
.text._Z6mulColPiS_S_iii:
[----:B------:R-:W-:Y:S08]  /*0000*/  LDC R1, c[0x0][0x37c] ;  /* 0x0000df00ff017b82 */ /* 0x000ff00000000800 */
[----:B------:R-:W0:Y:S02]  /*0010*/  LDC R2, c[0x0][0x398] ;  /* 0x0000e600ff027b82 */ /* 0x000e240000000800 */
[----:B0-----:R-:W-:-:S13]  /*0020*/  ISETP.GE.AND P0, PT, R2, 0x1, PT ;  /* 0x000000010200780c */ /* 0x001fda0003f06270 */
[----:B------:R-:W-:Y:S05]  /*0030*/  @!P0 EXIT ;  /* 0x000000000000894d */ /* 0x000fea0003800000 */
[----:B------:R-:W0:Y:S01]  /*0040*/  LDC R13, c[0x0][0x39c] ;  /* 0x0000e700ff0d7b82 */ /* 0x000e220000000800 */
[----:B------:R-:W1:Y:S01]  /*0050*/  S2R R0, SR_TID.X ;  /* 0x0000000000007919 */ /* 0x000e620000002100 */
[----:B------:R-:W2:Y:S01]  /*0060*/  LDCU.64 UR6, c[0x0][0x358] ;  /* 0x00006b00ff0677ac */ /* 0x000ea20008000a00 */
[----:B0-----:R-:W-:-:S13]  /*0070*/  ISETP.GE.AND P0, PT, R13, 0x1, PT ;  /* 0x000000010d00780c */ /* 0x001fda0003f06270 */
[----:B-12---:R-:W-:Y:S05]  /*0080*/  @!P0 BRA `(.L_x_6) ;  /* 0x0000000800288947 */ /* 0x006fea0003800000 */
[C---:B------:R-:W-:Y:S01]  /*0090*/  LOP3.LUT R19, R13.reuse, 0x7, RZ, 0xc0, !PT ;  /* 0x000000070d137812 */ /* 0x040fe200078ec0ff */
[----:B------:R-:W-:Y:S01]  /*00a0*/  HFMA2 R15, -RZ, RZ, 0, 0 ;  /* 0x00000000ff0f7431 */ /* 0x000fe200000001ff */
[----:B------:R-:W-:Y:S02]  /*00b0*/  LOP3.LUT R12, R13, 0x7ffffff8, RZ, 0xc0, !PT ;  /* 0x7ffffff80d0c7812 */ /* 0x000fe400078ec0ff */
[----:B------:R-:W-:Y:S02]  /*00c0*/  IADD3 R2, PT, PT, R19, -0x1, RZ ;  /* 0xffffffff13027810 */ /* 0x000fe40007ffe0ff */
[----:B------:R-:W-:Y:S02]  /*00d0*/  LOP3.LUT R13, R13, 0x3, RZ, 0xc0, !PT ;  /* 0x000000030d0d7812 */ /* 0x000fe400078ec0ff */
[----:B------:R-:W-:Y:S02]  /*00e0*/  ISETP.GE.U32.AND P0, PT, R2, 0x3, PT ;  /* 0x000000030200780c */ /* 0x000fe40003f06070 */
[----:B------:R-:W-:-:S11]  /*00f0*/  IADD3 R14, PT, PT, -R12, RZ, RZ ;  /* 0x000000ff0c0e7210 */ /* 0x000fd60007ffe1ff */
.L_x_11:
[----:B------:R-:W0:Y:S01]  /*0100*/  LDC R10, c[0x0][0x39c] ;  /* 0x0000e700ff0a7b82 */ /* 0x000e220000000800 */
[----:B------:R-:W-:Y:S02]  /*0110*/  MOV R17, RZ ;  /* 0x000000ff00117202 */ /* 0x000fe40000000f00 */
[----:B------:R-:W-:Y:S02]  /*0120*/  MOV R18, RZ ;  /* 0x000000ff00127202 */ /* 0x000fe40000000f00 */
[----:B0-----:R-:W-:Y:S01]  /*0130*/  ISETP.GE.U32.AND P1, PT, R10, 0x8, PT ;  /* 0x000000080a00780c */ /* 0x001fe20003f26070 */
[----:B------:R-:W-:-:S12]  /*0140*/  IMAD R16, R15, R10, RZ ;  /* 0x0000000a0f107224 */ /* 0x000fd800078e02ff */
[----:B------:R-:W-:Y:S05]  /*0150*/  @!P1 BRA `(.L_x_7) ;  /* 0x0000000000c89947 */ /* 0x000fea0003800000 */
[----:B------:R-:W0:Y:S01]  /*0160*/  LDC.64 R2, c[0x0][0x380] ;  /* 0x0000e000ff027b82 */ /* 0x000e220000000a00 */
[----:B------:R-:W-:Y:S02]  /*0170*/  MOV R18, RZ ;  /* 0x000000ff00127202 */ /* 0x000fe40000000f00 */
[----:B------:R-:W-:Y:S02]  /*0180*/  MOV R17, R0 ;  /* 0x0000000000117202 */ /* 0x000fe40000000f00 */
[----:B------:R-:W-:Y:S01]  /*0190*/  MOV R11, R14 ;  /* 0x0000000e000b7202 */ /* 0x000fe20000000f00 */
[----:B0-----:R-:W-:-:S03]  /*01a0*/  IMAD.WIDE.U32 R2, R16, 0x4, R2 ;  /* 0x0000000410027825 */ /* 0x001fc600078e0002 */
[----:B------:R-:W-:-:S04]  /*01b0*/  IADD3 R5, P1, PT, R2, 0x10, RZ ;  /* 0x0000001002057810 */ /* 0x000fc80007f3e0ff */
[----:B------:R-:W-:-:S09]  /*01c0*/  IADD3.X R6, PT, PT, RZ, R3, RZ, P1, !PT ;  /* 0x00000003ff067210 */ /* 0x000fd20000ffe4ff */
.L_x_8:
[----:B------:R-:W0:Y:S01]  /*01d0*/  LDC.64 R28, c[0x0][0x388] ;  /* 0x0000e200ff1c7b82 */ /* 0x000e220000000a00 */
[----:B------:R-:W-:Y:S02]  /*01e0*/  MOV R2, R5 ;  /* 0x0000000500027202 */ /* 0x000fe40000000f00 */
[----:B------:R-:W-:-:S05]  /*01f0*/  MOV R3, R6 ;  /* 0x0000000600037202 */ /* 0x000fca0000000f00 */
[----:B------:R-:W1:Y:S01]  /*0200*/  LDC R25, c[0x0][0x3a0] ;  /* 0x0000e800ff197b82 */ /* 0x000e620000000800 */
[----:B------:R-:W2:Y:S04]  /*0210*/  LDG.E R21, desc[UR6][R2.64+-0x10] ;  /* 0xfffff00602157981 */ /* 0x000ea8000c1e1900 */
[----:B------:R-:W3:Y:S01]  /*0220*/  LDG.E R24, desc[UR6][R2.64+-0xc] ;  /* 0xfffff40602187981 */ /* 0x000ee2000c1e1900 */
[----:B0-----:R-:W-:-:S05]  /*0230*/  IMAD.WIDE R28, R17, 0x4, R28 ;  /* 0x00000004111c7825 */ /* 0x001fca00078e021c */
[----:B------:R-:W2:Y:S01]  /*0240*/  LDG.E R26, desc[UR6][R28.64] ;  /* 0x000000061c1a7981 */ /* 0x000ea2000c1e1900 */
[----:B-1----:R-:W-:-:S05]  /*0250*/  IMAD.WIDE R22, R25, 0x4, R28 ;  /* 0x0000000419167825 */ /* 0x002fca00078e021c */
[----:B------:R0:W3:Y:S01]  /*0260*/  LDG.E R27, desc[UR6][R22.64] ;  /* 0x00000006161b7981 */ /* 0x0000e2000c1e1900 */
[----:B------:R-:W-:-:S03]  /*0270*/  IMAD.WIDE R4, R25, 0x4, R22 ;  /* 0x0000000419047825 */ /* 0x000fc600078e0216 */
[----:B------:R-:W4:Y:S01]  /*0280*/  LDG.E R29, desc[UR6][R2.64+-0x4] ;  /* 0xfffffc06021d7981 */ /* 0x000f22000c1e1900 */
[----:B------:R-:W-:-:S03]  /*0290*/  IMAD.WIDE R6, R25, 0x4, R4 ;  /* 0x0000000419067825 */ /* 0x000fc600078e0204 */
[----:B------:R-:W5:Y:S01]  /*02a0*/  LDG.E R5, desc[UR6][R4.64] ;  /* 0x0000000604057981 */ /* 0x000f62000c1e1900 */
[----:B------:R-:W-:-:S03]  /*02b0*/  IMAD.WIDE R8, R25, 0x4, R6 ;  /* 0x0000000419087825 */ /* 0x000fc600078e0206 */
[----:B------:R-:W4:Y:S04]  /*02c0*/  LDG.E R6, desc[UR6][R6.64] ;  /* 0x0000000606067981 */ /* 0x000f28000c1e1900 */
[----:B------:R-:W4:Y:S04]  /*02d0*/  LDG.E R4, desc[UR6][R2.64+0x4] ;  /* 0x0000040602047981 */ /* 0x000f28000c1e1900 */
[----:B------:R-:W4:Y:S01]  /*02e0*/  LDG.E R7, desc[UR6][R2.64] ;  /* 0x0000000602077981 */ /* 0x000f22000c1e1900 */
[----:B--2---:R-:W-:-:S03]  /*02f0*/  IMAD R26, R21, R26, R18 ;  /* 0x0000001a151a7224 */ /* 0x004fc600078e0212 */
[----:B------:R-:W5:Y:S01]  /*0300*/  LDG.E R18, desc[UR6][R2.64+-0x8] ;  /* 0xfffff80602127981 */ /* 0x000f62000c1e1900 */
[----:B------:R-:W-:-:S03]  /*0310*/  IMAD.WIDE R20, R25, 0x4, R8 ;  /* 0x0000000419147825 */ /* 0x000fc600078e0208 */
[----:B------:R-:W2:Y:S01]  /*0320*/  LDG.E R8, desc[UR6][R8.64] ;  /* 0x0000000608087981 */ /* 0x000ea2000c1e1900 */
[----:B0-----:R-:W-:-:S03]  /*0330*/  IMAD.WIDE R22, R25, 0x4, R20 ;  /* 0x0000000419167825 */ /* 0x001fc600078e0214 */
[----:B------:R-:W2:Y:S01]  /*0340*/  LDG.E R20, desc[UR6][R20.64] ;  /* 0x0000000614147981 */ /* 0x000ea2000c1e1900 */
[----:B---3--:R-:W-:Y:S02]  /*0350*/  IMAD R28, R24, R27, R26 ;  /* 0x0000001b181c7224 */ /* 0x008fe400078e021a */
[----:B------:R-:W-:Y:S01]  /*0360*/  IMAD.WIDE R26, R25, 0x4, R22 ;  /* 0x00000004191a7825 */ /* 0x000fe200078e0216 */
[----:B------:R-:W3:Y:S04]  /*0370*/  LDG.E R24, desc[UR6][R22.64] ;  /* 0x0000000616187981 */ /* 0x000ee8000c1e1900 */
[----:B------:R-:W3:Y:S04]  /*0380*/  LDG.E R9, desc[UR6][R2.64+0xc] ;  /* 0x00000c0602097981 */ /* 0x000ee8000c1e1900 */
[----:B------:R-:W3:Y:S04]  /*0390*/  LDG.E R21, desc[UR6][R2.64+0x8] ;  /* 0x0000080602157981 */ /* 0x000ee8000c1e1900 */
[----:B------:R-:W3:Y:S01]  /*03a0*/  LDG.E R26, desc[UR6][R26.64] ;  /* 0x000000061a1a7981 */ /* 0x000ee2000c1e1900 */
[----:B------:R-:W-:-:S04]  /*03b0*/  IADD3 R11, PT, PT, R11, 0x8, RZ ;  /* 0x000000080b0b7810 */ /* 0x000fc80007ffe0ff */
[----:B------:R-:W-:Y:S02]  /*03c0*/  ISETP.NE.AND P1, PT, R11, RZ, PT ;  /* 0x000000ff0b00720c */ /* 0x000fe40003f25270 */
[----:B------:R-:W-:Y:S01]  /*03d0*/  LEA R17, R25, R17, 0x3 ;  /* 0x0000001119117211 */ /* 0x000fe200078e18ff */
[----:B-----5:R-:W-:-:S04]  /*03e0*/  IMAD R5, R18, R5, R28 ;  /* 0x0000000512057224 */ /* 0x020fc800078e021c */
[----:B----4-:R-:W-:-:S04]  /*03f0*/  IMAD R5, R29, R6, R5 ;  /* 0x000000061d057224 */ /* 0x010fc800078e0205 */
[----:B--2---:R-:W-:-:S04]  /*0400*/  IMAD R5, R7, R8, R5 ;  /* 0x0000000807057224 */ /* 0x004fc800078e0205 */
[----:B------:R-:W-:Y:S01]  /*0410*/  IMAD R4, R4, R20, R5 ;  /* 0x0000001404047224 */ /* 0x000fe200078e0205 */
[----:B------:R-:W-:-:S04]  /*0420*/  IADD3 R5, P2, PT, R2, 0x20, RZ ;  /* 0x0000002002057810 */ /* 0x000fc80007f5e0ff */
[----:B------:R-:W-:Y:S01]  /*0430*/  IADD3.X R6, PT, PT, RZ, R3, RZ, P2, !PT ;  /* 0x00000003ff067210 */ /* 0x000fe200017fe4ff */
[----:B---3--:R-:W-:-:S04]  /*0440*/  IMAD R4, R21, R24, R4 ;  /* 0x0000001815047224 */ /* 0x008fc800078e0204 */
[----:B------:R-:W-:Y:S01]  /*0450*/  IMAD R18, R9, R26, R4 ;  /* 0x0000001a09127224 */ /* 0x000fe200078e0204 */
[----:B------:R-:W-:Y:S06]  /*0460*/  @P1 BRA `(.L_x_8) ;  /* 0xfffffffc00581947 */ /* 0x000fec000383ffff */
[----:B------:R-:W-:-:S07]  /*0470*/  MOV R17, R12 ;  /* 0x0000000c00117202 */ /* 0x000fce0000000f00 */
.L_x_7:
[----:B------:R-:W-:-:S13]  /*0480*/  ISETP.NE.AND P1, PT, R19, RZ, PT ;  /* 0x000000ff1300720c */ /* 0x000fda0003f25270 */
[----:B------:R-:W-:Y:S05]  /*0490*/  @!P1 BRA `(.L_x_9) ;  /* 0x0000000000fc9947 */ /* 0x000fea0003800000 */
[----:B------:R-:W-:Y:S01]  /*04a0*/  ISETP.NE.AND P1, PT, R13, RZ, PT ;  /* 0x000000ff0d00720c */ /* 0x000fe20003f25270 */
[----:B------:R-:W-:-:S12]  /*04b0*/  @!P0 BRA `(.L_x_10) ;  /* 0x0000000000708947 */ /* 0x000fd80003800000 */
[----:B------:R-:W0:Y:S01]  /*04c0*/  LDC R11, c[0x0][0x3a0] ;  /* 0x0000e800ff0b7b82 */ /* 0x000e220000000800 */
[CC--:B------:R-:W-:Y:S02]  /*04d0*/  IADD3 R9, PT, PT, R16.reuse, R17.reuse, RZ ;  /* 0x0000001110097210 */ /* 0x0c0fe40007ffe0ff */
[----:B------:R-:W-:-:S05]  /*04e0*/  IADD3 R20, P2, PT, R16, R17, RZ ;  /* 0x0000001110147210 */ /* 0x000fca0007f5e0ff */
[----:B------:R-:W1:Y:S08]  /*04f0*/  LDC.64 R4, c[0x0][0x388] ;  /* 0x0000e200ff047b82 */ /* 0x000e700000000a00 */
[----:B------:R-:W2:Y:S08]  /*0500*/  LDC.64 R6, c[0x0][0x380] ;  /* 0x0000e000ff067b82 */ /* 0x000eb00000000a00 */
[----:B------:R-:W3:Y:S01]  /*0510*/  LDC.64 R2, c[0x0][0x380] ;  /* 0x0000e000ff027b82 */ /* 0x000ee20000000a00 */
[----:B0-----:R-:W-:-:S04]  /*0520*/  IMAD R21, R17, R11, R0 ;  /* 0x0000000b11157224 */ /* 0x001fc800078e0200 */
[----:B-1----:R-:W-:Y:S01]  /*0530*/  IMAD.WIDE R4, R21, 0x4, R4 ;  /* 0x0000000415047825 */ /* 0x002fe200078e0204 */
[----:B------:R-:W-:-:S03]  /*0540*/  IADD3.X R21, PT, PT, RZ, RZ, RZ, P2, !PT ;  /* 0x000000ffff157210 */ /* 0x000fc600017fe4ff */
[----:B--2---:R-:W-:-:S04]  /*0550*/  IMAD.WIDE.U32 R6, R9, 0x4, R6 ;  /* 0x0000000409067825 */ /* 0x004fc800078e0006 */
[----:B------:R-:W-:Y:S02]  /*0560*/  IMAD.WIDE R8, R11, 0x4, R4 ;  /* 0x000000040b087825 */ /* 0x000fe400078e0204 */
[----:B------:R-:W2:Y:S01]  /*0570*/  LDG.E R7, desc[UR6][R6.64] ;  /* 0x0000000606077981 */ /* 0x000ea2000c1e1900 */
[----:B---3--:R-:W-:-:S03]  /*0580*/  LEA R2, P2, R20, R2, 0x2 ;  /* 0x0000000214027211 */ /* 0x008fc600078410ff */
[----:B------:R-:W2:Y:S01]  /*0590*/  LDG.E R4, desc[UR6][R4.64] ;  /* 0x0000000604047981 */ /* 0x000ea2000c1e1900 */
[----:B------:R-:W-:Y:S01]  /*05a0*/  LEA.HI.X R3, R20, R3, R21, 0x2, P2 ;  /* 0x0000000314037211 */ /* 0x000fe200010f1415 */
[C---:B------:R-:W-:Y:S02]  /*05b0*/  IMAD.WIDE R20, R11.reuse, 0x4, R8 ;  /* 0x000000040b147825 */ /* 0x040fe400078e0208 */
[----:B------:R-:W3:Y:S04]  /*05c0*/  LDG.E R8, desc[UR6][R8.64] ;  /* 0x0000000608087981 */ /* 0x000ee8000c1e1900 */
[----:B------:R-:W3:Y:S01]  /*05d0*/  LDG.E R24, desc[UR6][R2.64+0x4] ;  /* 0x0000040602187981 */ /* 0x000ee2000c1e1900 */
[----:B------:R-:W-:-:S03]  /*05e0*/  IMAD.WIDE R22, R11, 0x4, R20 ;  /* 0x000000040b167825 */ /* 0x000fc600078e0214 */
[----:B------:R-:W4:Y:S04]  /*05f0*/  LDG.E R20, desc[UR6][R20.64] ;  /* 0x0000000614147981 */ /* 0x000f28000c1e1900 */
[----:B------:R-:W4:Y:S04]  /*0600*/  LDG.E R26, desc[UR6][R2.64+0x8] ;  /* 0x00000806021a7981 */ /* 0x000f28000c1e1900 */
[----:B------:R-:W5:Y:S04]  /*0610*/  LDG.E R22, desc[UR6][R22.64] ;  /* 0x0000000616167981 */ /* 0x000f68000c1e1900 */
[----:B------:R-:W5:Y:S01]  /*0620*/  LDG.E R28, desc[UR6][R2.64+0xc] ;  /* 0x00000c06021c7981 */ /* 0x000f62000c1e1900 */
[----:B------:R-:W-:Y:S01]  /*0630*/  IADD3 R17, PT, PT, R17, 0x4, RZ ;  /* 0x0000000411117810 */ /* 0x000fe20007ffe0ff */
[----:B--2---:R-:W-:-:S04]  /*0640*/  IMAD R7, R7, R4, R18 ;  /* 0x0000000407077224 */ /* 0x004fc800078e0212 */
[----:B---3--:R-:W-:-:S04]  /*0650*/  IMAD R7, R24, R8, R7 ;  /* 0x0000000818077224 */ /* 0x008fc800078e0207 */
[----:B----4-:R-:W-:-:S04]  /*0660*/  IMAD R7, R26, R20, R7 ;  /* 0x000000141a077224 */ /* 0x010fc800078e0207 */
[----:B-----5:R-:W-:-:S07]  /*0670*/  IMAD R18, R28, R22, R7 ;  /* 0x000000161c127224 */ /* 0x020fce00078e0207 */
.L_x_10:
[----:B------:R-:W-:Y:S05]  /*0680*/  @!P1 BRA `(.L_x_9) ;  /* 0x0000000000809947 */ /* 0x000fea0003800000 */
[----:B------:R-:W-:Y:S01]  /*0690*/  ISETP.NE.AND P2, PT, R13, 0x1, PT ;  /* 0x000000010d00780c */ /* 0x000fe20003f45270 */
[----:B------:R-:W0:Y:S01]  /*06a0*/  LDC.64 R8, c[0x0][0x380] ;  /* 0x0000e000ff087b82 */ /* 0x000e220000000a00 */
[----:B------:R-:W-:-:S07]  /*06b0*/  LOP3.LUT P1, RZ, R10, 0x1, RZ, 0xc0, !PT ;  /* 0x000000010aff7812 */ /* 0x000fce000782c0ff */
[----:B------:R-:W1:Y:S04]  /*06c0*/  LDC.64 R10, c[0x0][0x388] ;  /* 0x0000e200ff0a7b82 */ /* 0x000e680000000a00 */
[CC--:B------:R-:W-:Y:S02]  /*06d0*/  @P2 IADD3 R21, P3, PT, R16.reuse, R17.reuse, RZ ;  /* 0x0000001110152210 */ /* 0x0c0fe40007f7e0ff */
[----:B------:R-:W-:Y:S02]  /*06e0*/  @P2 IADD3 R25, PT, PT, R16, R17, RZ ;  /* 0x0000001110192210 */ /* 0x000fe40007ffe0ff */
[----:B------:R-:W2:Y:S01]  /*06f0*/  @P2 LDC R23, c[0x0][0x3a0] ;  /* 0x0000e800ff172b82 */ /* 0x000ea20000000800 */
[----:B------:R-:W-:-:S07]  /*0700*/  @P2 IADD3.X R22, PT, PT, RZ, RZ, RZ, P3, !PT ;  /* 0x000000ffff162210 */ /* 0x000fce0001ffe4ff */
[----:B------:R-:W3:Y:S01]  /*0710*/  @P2 LDC.64 R2, c[0x0][0x380] ;  /* 0x0000e000ff022b82 */ /* 0x000ee20000000a00 */
[----:B0-----:R-:W-:-:S06]  /*0720*/  @P2 IMAD.WIDE.U32 R8, R25, 0x4, R8 ;  /* 0x0000000419082825 */ /* 0x001fcc00078e0008 */
[----:B------:R-:W4:Y:S01]  /*0730*/  @P2 LDG.E R9, desc[UR6][R8.64] ;  /* 0x0000000608092981 */ /* 0x000f22000c1e1900 */
[----:B------:R-:W0:Y:S08]  /*0740*/  @P1 LDC R20, c[0x0][0x3a0] ;  /* 0x0000e800ff141b82 */ /* 0x000e300000000800 */
[----:B------:R-:W5:Y:S01]  /*0750*/  LDC.64 R4, c[0x0][0x380] ;  /* 0x0000e000ff047b82 */ /* 0x000f620000000a00 */
[C---:B--2---:R-:W-:Y:S01]  /*0760*/  @P2 IMAD R27, R17.reuse, R23, R0 ;  /* 0x00000017111b2224 */ /* 0x044fe200078e0200 */
[----:B------:R-:W-:-:S03]  /*0770*/  @P2 IADD3 R17, PT, PT, R17, 0x2, RZ ;  /* 0x0000000211112810 */ /* 0x000fc60007ffe0ff */
[----:B-1----:R-:W-:-:S03]  /*0780*/  @P2 IMAD.WIDE R10, R27, 0x4, R10 ;  /* 0x000000041b0a2825 */ /* 0x002fc600078e020a */
[----:B------:R-:W1:Y:S01]  /*0790*/  LDC.64 R6, c[0x0][0x388] ;  /* 0x0000e200ff067b82 */ /* 0x000e620000000a00 */
[----:B---3--:R-:W-:-:S04]  /*07a0*/  @P2 LEA R2, P3, R21, R2, 0x2 ;  /* 0x0000000215022211 */ /* 0x008fc800078610ff */
[----:B------:R-:W-:Y:S01]  /*07b0*/  @P2 LEA.HI.X R3, R21, R3, R22, 0x2, P3 ;  /* 0x0000000315032211 */ /* 0x000fe200018f1416 */
[----:B------:R-:W-:Y:S01]  /*07c0*/  @P2 IMAD.WIDE R22, R23, 0x4, R10 ;  /* 0x0000000417162825 */ /* 0x000fe200078e020a */
[----:B------:R-:W-:Y:S02]  /*07d0*/  @P1 IADD3 R21, PT, PT, R16, R17, RZ ;  /* 0x0000001110151210 */ /* 0x000fe40007ffe0ff */
[----:B------:R-:W4:Y:S01]  /*07e0*/  @P2 LDG.E R16, desc[UR6][R10.64] ;  /* 0x000000060a102981 */ /* 0x000f22000c1e1900 */
[----:B0-----:R-:W-:-:S03]  /*07f0*/  @P1 IMAD R17, R17, R20, R0 ;  /* 0x0000001411111224 */ /* 0x001fc600078e0200 */
[----:B------:R-:W2:Y:S01]  /*0800*/  @P2 LDG.E R2, desc[UR6][R2.64+0x4] ;  /* 0x0000040602022981 */ /* 0x000ea2000c1e1900 */
[----:B-----5:R-:W-:-:S03]  /*0810*/  @P1 IMAD.WIDE.U32 R4, R21, 0x4, R4 ;  /* 0x0000000415041825 */ /* 0x020fc600078e0004 */
[----:B------:R-:W2:Y:S04]  /*0820*/  @P2 LDG.E R22, desc[UR6][R22.64] ;  /* 0x0000000616162981 */ /* 0x000ea8000c1e1900 */
[----:B------:R-:W3:Y:S01]  /*0830*/  @P1 LDG.E R5, desc[UR6][R4.64] ;  /* 0x0000000604051981 */ /* 0x000ee2000c1e1900 */
[----:B-1----:R-:W-:-:S06]  /*0840*/  @P1 IMAD.WIDE R6, R17, 0x4, R6 ;  /* 0x0000000411061825 */ /* 0x002fcc00078e0206 */
[----:B------:R-:W3:Y:S01]  /*0850*/  @P1 LDG.E R6, desc[UR6][R6.64] ;  /* 0x0000000606061981 */ /* 0x000ee2000c1e1900 */
[----:B----4-:R-:W-:-:S04]  /*0860*/  @P2 IMAD R9, R9, R16, R18 ;  /* 0x0000001009092224 */ /* 0x010fc800078e0212 */
[----:B--2---:R-:W-:-:S04]  /*0870*/  @P2 IMAD R18, R2, R22, R9 ;  /* 0x0000001602122224 */ /* 0x004fc800078e0209 */
[----:B---3--:R-:W-:-:S07]  /*0880*/  @P1 IMAD R18, R5, R6, R18 ;  /* 0x0000000605121224 */ /* 0x008fce00078e0212 */
.L_x_9:
[----:B------:R-:W0:Y:S01]  /*0890*/  LDCU UR4, c[0x0][0x3a0] ;  /* 0x00007400ff0477ac */ /* 0x000e220008000800 */
[----:B------:R-:W1:Y:S01]  /*08a0*/  LDC.64 R2, c[0x0][0x390] ;  /* 0x0000e400ff027b82 */ /* 0x000e620000000a00 */
[C---:B0-----:R-:W-:Y:S01]  /*08b0*/  IMAD R5, R15.reuse, UR4, R0 ;  /* 0x000000040f057c24 */ /* 0x041fe2000f8e0200 */
[----:B------:R-:W0:Y:S01]  /*08c0*/  LDCU UR4, c[0x0][0x398] ;  /* 0x00007300ff0477ac */ /* 0x000e220008000800 */
[----:B------:R-:W-:Y:S02]  /*08d0*/  IADD3 R15, PT, PT, R15, 0x1, RZ ;  /* 0x000000010f0f7810 */ /* 0x000fe40007ffe0ff */
[----:B-1----:R-:W-:-:S05]  /*08e0*/  IMAD.WIDE R2, R5, 0x4, R2 ;  /* 0x0000000405027825 */ /* 0x002fca00078e0202 */
[----:B------:R1:W-:Y:S01]  /*08f0*/  STG.E desc[UR6][R2.64], R18 ;  /* 0x0000001202007986 */ /* 0x0003e2000c101906 */
[----:B0-----:R-:W-:-:S13]  /*0900*/  ISETP.NE.AND P1, PT, R15, UR4, PT ;  /* 0x000000040f007c0c */ /* 0x001fda000bf25270 */
[----:B-1----:R-:W-:Y:S05]  /*0910*/  @!P1 EXIT ;  /* 0x000000000000994d */ /* 0x002fea0003800000 */
[----:B------:R-:W-:Y:S05]  /*0920*/  BRA `(.L_x_11) ;  /* 0xfffffff400f47947 */ /* 0x000fea000383ffff */
.L_x_6:
[C---:B------:R-:W-:Y:S01]  /*0930*/  ISETP.GE.U32.AND P0, PT, R2.reuse, 0x8, PT ;  /* 0x000000080200780c */ /* 0x040fe20003f06070 */
[----:B------:R-:W-:Y:S01]  /*0940*/  HFMA2 R3, -RZ, RZ, 0, 0 ;  /* 0x00000000ff037431 */ /* 0x000fe200000001ff */
[----:B------:R-:W-:-:S04]  /*0950*/  LOP3.LUT R22, R2, 0x7, RZ, 0xc0, !PT ;  /* 0x0000000702167812 */ /* 0x000fc800078ec0ff */
[----:B------:R-:W-:-:S07]  /*0960*/  ISETP.NE.AND P1, PT, R22, RZ, PT ;  /* 0x000000ff1600720c */ /* 0x000fce0003f25270 */
[----:B------:R-:W-:Y:S06]  /*0970*/  @!P0 BRA `(.L_x_12) ;  /* 0x0000000000608947 */ /* 0x000fec0003800000 */
[----:B------:R-:W0:Y:S01]  /*0980*/  LDC R23, c[0x0][0x3a0] ;  /* 0x0000e800ff177b82 */ /* 0x000e220000000800 */
[----:B------:R-:W-:Y:S01]  /*0990*/  LOP3.LUT R3, R2, 0x7ffffff8, RZ, 0xc0, !PT ;  /* 0x7ffffff802037812 */ /* 0x000fe200078ec0ff */
[----:B------:R-:W-:-:S06]  /*09a0*/  UMOV UR4, URZ ;  /* 0x000000ff00047c82 */ /* 0x000fcc0008000000 */
[----:B------:R-:W1:Y:S02]  /*09b0*/  LDC.64 R4, c[0x0][0x390] ;  /* 0x0000e400ff047b82 */ /* 0x000e640000000a00 */
.L_x_13:
[----:B0-2---:R-:W-:Y:S01]  /*09c0*/  IMAD R7, R23, UR4, R0 ;  /* 0x0000000417077c24 */ /* 0x005fe2000f8e0200 */
[----:B------:R-:W-:-:S03]  /*09d0*/  UIADD3 UR4, UPT, UPT, UR4, 0x8, URZ ;  /* 0x0000000804047890 */ /* 0x000fc6000fffe0ff */
[----:B-1----:R-:W-:-:S03]  /*09e0*/  IMAD.WIDE R6, R7, 0x4, R4 ;  /* 0x0000000407067825 */ /* 0x002fc600078e0204 */
[----:B------:R-:W-:Y:S02]  /*09f0*/  ISETP.NE.AND P0, PT, R3, UR4, PT ;  /* 0x0000000403007c0c */ /* 0x000fe4000bf05270 */
[----:B------:R2:W-:Y:S01]  /*0a00*/  STG.E desc[UR6][R6.64], RZ ;  /* 0x000000ff06007986 */ /* 0x0005e2000c101906 */
[----:B------:R-:W-:-:S05]  /*0a10*/  IMAD.WIDE R8, R23, 0x4, R6 ;  /* 0x0000000417087825 */ /* 0x000fca00078e0206 */
        /* <DEDUP_REMOVED lines=13> */
[----:B------:R-:W-:Y:S05]  /*0af0*/  @P0 BRA `(.L_x_13) ;  /* 0xfffffffc00b00947 */ /* 0x000fea000383ffff */
.L_x_12:
[----:B------:R-:W-:Y:S05]  /*0b00*/  @!P1 EXIT ;  /* 0x000000000000994d */ /* 0x000fea0003800000 */
[----:B------:R-:W-:Y:S02]  /*0b10*/  ISETP.GE.U32.AND P0, PT, R22, 0x4, PT ;  /* 0x000000041600780c */ /* 0x000fe40003f06070 */
[----:B--2---:R-:W-:-:S04]  /*0b20*/  LOP3.LUT R12, R2, 0x3, RZ, 0xc0, !PT ;  /* 0x00000003020c7812 */ /* 0x004fc800078ec0ff */
[----:B------:R-:W-:-:S07]  /*0b30*/  ISETP.NE.AND P1, PT, R12, RZ, PT ;  /* 0x000000ff0c00720c */ /* 0x000fce0003f25270 */
[----:B------:R-:W-:Y:S06]  /*0b40*/  @!P0 BRA `(.L_x_14) ;  /* 0x0000000000308947 */ /* 0x000fec0003800000 */
[----:B------:R-:W0:Y:S08]  /*0b50*/  LDC R11, c[0x0][0x3a0] ;  /* 0x0000e800ff0b7b82 */ /* 0x000e300000000800 */
[----:B------:R-:W1:Y:S01]  /*0b60*/  LDC.64 R4, c[0x0][0x390] ;  /* 0x0000e400ff047b82 */ /* 0x000e620000000a00 */
[C---:B0-----:R-:W-:Y:S01]  /*0b70*/  IMAD R7, R3.reuse, R11, R0 ;  /* 0x0000000b03077224 */ /* 0x041fe200078e0200 */
[----:B------:R-:W-:-:S03]  /*0b80*/  IADD3 R3, PT, PT, R3, 0x4, RZ ;  /* 0x0000000403037810 */ /* 0x000fc60007ffe0ff */
[----:B-1----:R-:W-:-:S05]  /*0b90*/  IMAD.WIDE R4, R7, 0x4, R4 ;  /* 0x0000000407047825 */ /* 0x002fca00078e0204 */
[----:B------:R0:W-:Y:S01]  /*0ba0*/  STG.E desc[UR6][R4.64], RZ ;  /* 0x000000ff04007986 */ /* 0x0001e2000c101906 */
[----:B------:R-:W-:-:S05]  /*0bb0*/  IMAD.WIDE R6, R11, 0x4, R4 ;  /* 0x000000040b067825 */ /* 0x000fca00078e0204 */
[----:B------:R0:W-:Y:S01]  /*0bc0*/  STG.E desc[UR6][R6.64], RZ ;  /* 0x000000ff06007986 */ /* 0x0001e2000c101906 */
[----:B------:R-:W-:-:S05]  /*0bd0*/  IMAD.WIDE R8, R11, 0x4, R6 ;  /* 0x000000040b087825 */ /* 0x000fca00078e0206 */
[----:B------:R0:W-:Y:S01]  /*0be0*/  STG.E desc[UR6][R8.64], RZ ;  /* 0x000000ff08007986 */ /* 0x0001e2000c101906 */
[----:B------:R-:W-:-:S05]  /*0bf0*/  IMAD.WIDE R10, R11, 0x4, R8 ;  /* 0x000000040b0a7825 */ /* 0x000fca00078e0208 */
[----:B------:R0:W-:Y:S02]  /*0c00*/  STG.E desc[UR6][R10.64], RZ ;  /* 0x000000ff0a007986 */ /* 0x0001e4000c101906 */
.L_x_14:
[----:B------:R-:W-:Y:S05]  /*0c10*/  @!P1 EXIT ;  /* 0x000000000000994d */ /* 0x000fea0003800000 */
[----:B------:R-:W-:Y:S02]  /*0c20*/  ISETP.NE.AND P0, PT, R12, 0x1, PT ;  /* 0x000000010c00780c */ /* 0x000fe40003f05270 */
[----:B------:R-:W-:-:S04]  /*0c30*/  LOP3.LUT R2, R2, 0x1, RZ, 0xc0, !PT ;  /* 0x0000000102027812 */ /* 0x000fc800078ec0ff */
[----:B------:R-:W-:-:S07]  /*0c40*/  ISETP.NE.U32.AND P1, PT, R2, 0x1, PT ;  /* 0x000000010200780c */ /* 0x000fce0003f25070 */
[----:B------:R-:W-:Y:S06]  /*0c50*/  @!P0 BRA `(.L_x_15) ;  /* 0x0000000000208947 */ /* 0x000fec0003800000 */
[----:B0-----:R-:W0:Y:S08]  /*0c60*/  LDC R7, c[0x0][0x3a0] ;  /* 0x0000e800ff077b82 */ /* 0x001e300000000800 */
[----:B------:R-:W1:Y:S01]  /*0c70*/  LDC.64 R4, c[0x0][0x390] ;  /* 0x0000e400ff047b82 */ /* 0x000e620000000a00 */
[C---:B0-----:R-:W-:Y:S01]  /*0c80*/  IMAD R9, R3.reuse, R7, R0 ;  /* 0x0000000703097224 */ /* 0x041fe200078e0200 */
[----:B------:R-:W-:-:S03]  /*0c90*/  IADD3 R3, PT, PT, R3, 0x2, RZ ;  /* 0x0000000203037810 */ /* 0x000fc60007ffe0ff */
[----:B-1----:R-:W-:-:S05]  /*0ca0*/  IMAD.WIDE R4, R9, 0x4, R4 ;  /* 0x0000000409047825 */ /* 0x002fca00078e0204 */
[----:B------:R1:W-:Y:S01]  /*0cb0*/  STG.E desc[UR6][R4.64], RZ ;  /* 0x000000ff04007986 */ /* 0x0003e2000c101906 */
[----:B------:R-:W-:-:S05]  /*0cc0*/  IMAD.WIDE R6, R7, 0x4, R4 ;  /* 0x0000000407067825 */ /* 0x000fca00078e0204 */
[----:B------:R1:W-:Y:S02]  /*0cd0*/  STG.E desc[UR6][R6.64], RZ ;  /* 0x000000ff06007986 */ /* 0x0003e4000c101906 */
.L_x_15:
[----:B------:R-:W-:Y:S05]  /*0ce0*/  @P1 EXIT ;  /* 0x000000000000194d */ /* 0x000fea0003800000 */
[----:B01----:R-:W0:Y:S01]  /*0cf0*/  LDC.64 R4, c[0x0][0x390] ;  /* 0x0000e400ff047b82 */ /* 0x003e220000000a00 */
[----:B------:R-:W1:Y:S02]  /*0d00*/  LDCU UR4, c[0x0][0x3a0] ;  /* 0x00007400ff0477ac */ /* 0x000e640008000800 */
[----:B-1----:R-:W-:-:S04]  /*0d10*/  IMAD R3, R3, UR4, R0 ;  /* 0x0000000403037c24 */ /* 0x002fc8000f8e0200 */
[----:B0-----:R-:W-:-:S05]  /*0d20*/  IMAD.WIDE R2, R3, 0x4, R4 ;  /* 0x0000000403027825 */ /* 0x001fca00078e0204 */
[----:B------:R-:W-:Y:S01]  /*0d30*/  STG.E desc[UR6][R2.64], RZ ;  /* 0x000000ff02007986 */ /* 0x000fe2000c101906 */
[----:B------:R-:W-:Y:S05]  /*0d40*/  EXIT ;  /* 0x000000000000794d */ /* 0x000fea0003800000 */
.L_x_16:
        /* <DEDUP_REMOVED lines=11> */
.L_x_30:


//--------------------- .text._Z6mulRowPiS_S_ii   --------------------------
	.section	.text._Z6mulRowPiS_S_ii,"ax",@progbits
	.align	128
        .global         _Z6mulRowPiS_S_ii
        .type           _Z6mulRowPiS_S_ii,@function
        .size           _Z6mulRowPiS_S_ii,(.L_x_31 - _Z6mulRowPiS_S_ii)
        .other          _Z6mulRowPiS_S_ii,@"STO_CUDA_ENTRY STV_DEFAULT"
_Z6mulRowPiS_S_ii:
.text._Z6mulRowPiS_S_ii:
[----:B------:R-:W-:Y:S08]  /*0000*/  LDC R1, c[0x0][0x37c] ;  /* 0x0000df00ff017b82 */ /* 0x000ff00000000800 */
[----:B------:R-:W0:Y:S02]  /*0010*/  LDC R11, c[0x0][0x398] ;  /* 0x0000e600ff0b7b82 */ /* 0x000e240000000800 */
[----:B0-----:R-:W-:-:S13]  /*0020*/  ISETP.GE.AND P0, PT, R11, 0x1, PT ;  /* 0x000000010b00780c */ /* 0x001fda0003f06270 */
[----:B------:R-:W-:Y:S05]  /*0030*/  @!P0 EXIT ;  /* 0x000000000000894d */ /* 0x000fea0003800000 */
[----:B------:R-:W0:Y:S01]  /*0040*/  S2R R2, SR_TID.X ;  /* 0x0000000000027919 */ /* 0x000e220000002100 */
[----:B------:R-:W1:Y:S01]  /*0050*/  LDCU UR5, c[0x0][0x39c] ;  /* 0x00007380ff0577ac */ /* 0x000e620008000800 */
[----:B------:R-:W2:Y:S01]  /*0060*/  LDCU.64 UR10, c[0x0][0x358] ;  /* 0x00006b00ff0a77ac */ /* 0x000ea20008000a00 */
[----:B-1----:R-:W-:Y:S01]  /*0070*/  UISETP.GE.AND UP0, UPT, UR5, 0x1, UPT ;  /* 0x000000010500788c */ /* 0x002fe2000bf06270 */
[----:B0-----:R-:W-:-:S08]  /*0080*/  IMAD R0, R2, R11, RZ ;  /* 0x0000000b02007224 */ /* 0x001fd000078e02ff */
[----:B--2---:R-:W-:Y:S05]  /*0090*/  BRA.U !UP0, `(.L_x_17) ;  /* 0x0000000908807547 */ /* 0x004fea000b800000 */
[----:B------:R-:W0:Y:S01]  /*00a0*/  LDCU.64 UR12, c[0x0][0x380] ;  /* 0x00007000ff0c77ac */ /* 0x000e220008000a00 */
[----:B------:R-:W-:Y:S02]  /*00b0*/  IMAD R2, R2, UR5, RZ ;  /* 0x0000000502027c24 */ /* 0x000fe4000f8e02ff */
[----:B------:R-:W-:Y:S01]  /*00c0*/  HFMA2 R5, -RZ, RZ, 0, 0 ;  /* 0x00000000ff057431 */ /* 0x000fe200000001ff */
[----:B------:R-:W-:Y:S01]  /*00d0*/  SHF.L.U32 R4, R11, 0x3, RZ ;  /* 0x000000030b047819 */ /* 0x000fe200000006ff */
[----:B------:R-:W-:Y:S02]  /*00e0*/  ULOP3.LUT UR6, UR5, 0x7ffffff8, URZ, 0xc0, !UPT ;  /* 0x7ffffff805067892 */ /* 0x000fe4000f8ec0ff */
[----:B------:R-:W-:Y:S02]  /*00f0*/  ULOP3.LUT UR8, UR5, 0x7, URZ, 0xc0, !UPT ;  /* 0x0000000705087892 */ /* 0x000fe4000f8ec0ff */
[----:B------:R-:W-:Y:S02]  /*0100*/  ULOP3.LUT UR5, UR5, 0x3, URZ, 0xc0, !UPT ;  /* 0x0000000305057892 */ /* 0x000fe4000f8ec0ff */
[----:B------:R-:W-:Y:S01]  /*0110*/  UIADD3 UR7, UPT, UPT, -UR6, URZ, URZ ;  /* 0x000000ff06077290 */ /* 0x000fe2000fffe1ff */
[----:B0-----:R-:W-:-:S04]  /*0120*/  LEA R3, P0, R2, UR12, 0x2 ;  /* 0x0000000c02037c11 */ /* 0x001fc8000f8010ff */
[----:B------:R-:W-:Y:S02]  /*0130*/  IADD3 R3, P1, PT, R3, 0x10, RZ ;  /* 0x0000001003037810 */ /* 0x000fe40007f3e0ff */
[----:B------:R-:W-:-:S04]  /*0140*/  LEA.HI.X R6, R2, UR13, RZ, 0x2, P0 ;  /* 0x0000000d02067c11 */ /* 0x000fc800080f14ff */
[----:B------:R-:W-:-:S07]  /*0150*/  IADD3.X R6, PT, PT, RZ, R6, RZ, P1, !PT ;  /* 0x00000006ff067210 */ /* 0x000fce0000ffe4ff */
.L_x_23:
[----:B0-----:R-:W0:Y:S01]  /*0160*/  LDCU UR12, c[0x0][0x39c] ;  /* 0x00007380ff0c77ac */ /* 0x001e220008000800 */
[----:B------:R-:W-:Y:S01]  /*0170*/  IMAD.MOV.U32 R10, RZ, RZ, RZ ;  /* 0x000000ffff0a7224 */ /* 0x000fe200078e00ff */
[----:B------:R-:W-:Y:S01]  /*0180*/  UMOV UR4, URZ ;  /* 0x000000ff00047c82 */ /* 0x000fe20008000000 */
[----:B0-----:R-:W-:-:S09]  /*0190*/  UISETP.GE.U32.AND UP0, UPT, UR12, 0x8, UPT ;  /* 0x000000080c00788c */ /* 0x001fd2000bf06070 */
[----:B------:R-:W-:Y:S05]  /*01a0*/  BRA.U !UP0, `(.L_x_18) ;  /* 0x0000000108f47547 */ /* 0x000fea000b800000 */
[----:B------:R-:W0:Y:S01]  /*01b0*/  LDC R8, c[0x0][0x398] ;  /* 0x0000e600ff087b82 */ /* 0x000e220000000800 */
[----:B------:R-:W-:Y:S01]  /*01c0*/  MOV R10, RZ ;  /* 0x000000ff000a7202 */ /* 0x000fe20000000f00 */
[----:B------:R-:W-:Y:S01]  /*01d0*/  IMAD.MOV.U32 R26, RZ, RZ, R6 ;  /* 0x000000ffff1a7224 */ /* 0x000fe200078e0006 */
[----:B------:R-:W-:Y:S01]  /*01e0*/  MOV R24, R3 ;  /* 0x0000000300187202 */ /* 0x000fe20000000f00 */
[----:B------:R-:W-:-:S04]  /*01f0*/  UMOV UR4, UR7 ;  /* 0x0000000700047c82 */ /* 0x000fc80008000000 */
[----:B------:R-:W1:Y:S01]  /*0200*/  LDC.64 R12, c[0x0][0x388] ;  /* 0x0000e200ff0c7b82 */ /* 0x000e620000000a00 */
[----:B0-----:R-:W-:Y:S01]  /*0210*/  IADD3 R7, PT, PT, R5, R8, RZ ;  /* 0x0000000805077210 */ /* 0x001fe20007ffe0ff */
[C-C-:B------:R-:W-:Y:S01]  /*0220*/  IMAD R11, R8.reuse, 0x3, R5.reuse ;  /* 0x00000003080b7824 */ /* 0x140fe200078e0205 */
[C---:B------:R-:W-:Y:S01]  /*0230*/  LEA R9, R8.reuse, R5, 0x1 ;  /* 0x0000000508097211 */ /* 0x040fe200078e08ff */
[C-C-:B------:R-:W-:Y:S02]  /*0240*/  IMAD R25, R8.reuse, 0x4, R5.reuse ;  /* 0x0000000408197824 */ /* 0x140fe400078e0205 */
[C-C-:B------:R-:W-:Y:S02]  /*0250*/  IMAD R27, R8.reuse, 0x5, R5.reuse ;  /* 0x00000005081b7824 */ /* 0x140fe400078e0205 */
[C-C-:B------:R-:W-:Y:S02]  /*0260*/  IMAD R29, R8.reuse, 0x6, R5.reuse ;  /* 0x00000006081d7824 */ /* 0x140fe400078e0205 */
[----:B------:R-:W-:-:S02]  /*0270*/  IMAD R8, R8, 0x7, R5 ;  /* 0x0000000708087824 */ /* 0x000fc400078e0205 */
[----:B-1----:R-:W-:-:S07]  /*0280*/  IMAD.WIDE.U32 R16, R5, 0x4, R12 ;  /* 0x0000000405107825 */ /* 0x002fce00078e000c */
.L_x_19:
[----:B------:R-:W-:Y:S01]  /*0290*/  MOV R14, R24 ;  /* 0x00000018000e7202 */ /* 0x000fe20000000f00 */
[----:B------:R-:W2:Y:S01]  /*02a0*/  LDG.E R20, desc[UR10][R16.64] ;  /* 0x0000000a10147981 */ /* 0x000ea2000c1e1900 */
[----:B------:R-:W-:Y:S01]  /*02b0*/  MOV R15, R26 ;  /* 0x0000001a000f7202 */ /* 0x000fe20000000f00 */
[----:B------:R-:W-:-:S04]  /*02c0*/  IMAD.WIDE.U32 R18, R7, 0x4, R12 ;  /* 0x0000000407127825 */ /* 0x000fc800078e000c */
[----:B------:R-:W2:Y:S04]  /*02d0*/  LDG.E R21, desc[UR10][R14.64+-0x10] ;  /* 0xfffff00a0e157981 */ /* 0x000ea8000c1e1900 */
[----:B------:R0:W3:Y:S04]  /*02e0*/  LDG.E R22, desc[UR10][R18.64] ;  /* 0x0000000a12167981 */ /* 0x0000e8000c1e1900 */
[----:B------:R-:W3:Y:S04]  /*02f0*/  LDG.E R23, desc[UR10][R14.64+-0xc] ;  /* 0xfffff40a0e177981 */ /* 0x000ee8000c1e1900 */
[----:B------:R-:W4:Y:S01]  /*0300*/  LDG.E R26, desc[UR10][R14.64+-0x8] ;  /* 0xfffff80a0e1a7981 */ /* 0x000f22000c1e1900 */
[----:B0-----:R-:W-:-:S03]  /*0310*/  IMAD.WIDE.U32 R18, R9, 0x4, R12 ;  /* 0x0000000409127825 */ /* 0x001fc600078e000c */
[----:B------:R-:W5:Y:S04]  /*0320*/  LDG.E R28, desc[UR10][R14.64] ;  /* 0x0000000a0e1c7981 */ /* 0x000f68000c1e1900 */
[----:B------:R-:W4:Y:S01]  /*0330*/  LDG.E R24, desc[UR10][R18.64] ;  /* 0x0000000a12187981 */ /* 0x000f22000c1e1900 */
[----:B--2---:R-:W-:Y:S02]  /*0340*/  IMAD R10, R21, R20, R10 ;  /* 0x00000014150a7224 */ /* 0x004fe400078e020a */
[----:B------:R-:W-:-:S04]  /*0350*/  IMAD.WIDE.U32 R20, R11, 0x4, R12 ;  /* 0x000000040b147825 */ /* 0x000fc800078e000c */
[----:B---3--:R-:W-:Y:S02]  /*0360*/  IMAD R10, R23, R22, R10 ;  /* 0x00000016170a7224 */ /* 0x008fe400078e020a */
[----:B------:R-:W2:Y:S01]  /*0370*/  LDG.E R20, desc[UR10][R20.64] ;  /* 0x0000000a14147981 */ /* 0x000ea2000c1e1900 */
[----:B------:R-:W-:-:S05]  /*0380*/  IMAD.WIDE.U32 R22, R25, 0x4, R12 ;  /* 0x0000000419167825 */ /* 0x000fca00078e000c */
[----:B------:R0:W5:Y:S04]  /*0390*/  LDG.E R19, desc[UR10][R22.64] ;  /* 0x0000000a16137981 */ /* 0x000168000c1e1900 */
[----:B------:R-:W2:Y:S01]  /*03a0*/  LDG.E R21, desc[UR10][R14.64+-0x4] ;  /* 0xfffffc0a0e157981 */ /* 0x000ea2000c1e1900 */
[----:B----4-:R-:W-:-:S03]  /*03b0*/  IMAD R10, R26, R24, R10 ;  /* 0x000000181a0a7224 */ /* 0x010fc600078e020a */
[----:B------:R-:W3:Y:S01]  /*03c0*/  LDG.E R24, desc[UR10][R14.64+0x4] ;  /* 0x0000040a0e187981 */ /* 0x000ee2000c1e1900 */
[----:B0-----:R-:W-:-:S05]  /*03d0*/  IMAD.WIDE.U32 R22, R27, 0x4, R12 ;  /* 0x000000041b167825 */ /* 0x001fca00078e000c */
[----:B------:R-:W3:Y:S01]  /*03e0*/  LDG.E R26, desc[UR10][R22.64] ;  /* 0x0000000a161a7981 */ /* 0x000ee2000c1e1900 */
[----:B--2---:R-:W-:-:S04]  /*03f0*/  IMAD R10, R21, R20, R10 ;  /* 0x00000014150a7224 */ /* 0x004fc800078e020a */
[----:B-----5:R-:W-:Y:S02]  /*0400*/  IMAD R10, R28, R19, R10 ;  /* 0x000000131c0a7224 */ /* 0x020fe400078e020a */
[--C-:B------:R-:W-:Y:S01]  /*0410*/  IMAD.WIDE.U32 R18, R29, 0x4, R12.reuse ;  /* 0x000000041d127825 */ /* 0x100fe200078e000c */
[----:B------:R-:W2:Y:S03]  /*0420*/  LDG.E R28, desc[UR10][R14.64+0x8] ;  /* 0x0000080a0e1c7981 */ /* 0x000ea6000c1e1900 */
[----:B------:R-:W-:Y:S02]  /*0430*/  IMAD.WIDE.U32 R20, R8, 0x4, R12 ;  /* 0x0000000408147825 */ /* 0x000fe400078e000c */
[----:B------:R-:W2:Y:S04]  /*0440*/  LDG.E R18, desc[UR10][R18.64] ;  /* 0x0000000a12127981 */ /* 0x000ea8000c1e1900 */
[----:B------:R-:W4:Y:S04]  /*0450*/  LDG.E R20, desc[UR10][R20.64] ;  /* 0x0000000a14147981 */ /* 0x000f28000c1e1900 */
[----:B------:R-:W4:Y:S01]  /*0460*/  LDG.E R19, desc[UR10][R14.64+0xc] ;  /* 0x00000c0a0e137981 */ /* 0x000f22000c1e1900 */
[----:B------:R-:W-:Y:S01]  /*0470*/  UIADD3 UR4, UPT, UPT, UR4, 0x8, URZ ;  /* 0x0000000804047890 */ /* 0x000fe2000fffe0ff */
[----:B---3--:R-:W-:-:S03]  /*0480*/  IMAD R10, R24, R26, R10 ;  /* 0x0000001a180a7224 */ /* 0x008fc600078e020a */
[----:B------:R-:W-:Y:S01]  /*0490*/  UISETP.NE.AND UP0, UPT, UR4, URZ, UPT ;  /* 0x000000ff0400728c */ /* 0x000fe2000bf05270 */
[----:B------:R-:W-:Y:S01]  /*04a0*/  IADD3 R24, P0, PT, R14, 0x20, RZ ;  /* 0x000000200e187810 */ /* 0x000fe20007f1e0ff */
[C---:B------:R-:W-:Y:S01]  /*04b0*/  IMAD.IADD R25, R4.reuse, 0x1, R25 ;  /* 0x0000000104197824 */ /* 0x040fe200078e0219 */
[C---:B------:R-:W-:Y:S01]  /*04c0*/  IADD3 R7, PT, PT, R4.reuse, R7, RZ ;  /* 0x0000000704077210 */ /* 0x040fe20007ffe0ff */
[C---:B------:R-:W-:Y:S01]  /*04d0*/  IMAD.WIDE.U32 R16, R4.reuse, 0x4, R16 ;  /* 0x0000000404107825 */ /* 0x040fe200078e0010 */
[C---:B------:R-:W-:Y:S02]  /*04e0*/  IADD3 R9, PT, PT, R4.reuse, R9, RZ ;  /* 0x0000000904097210 */ /* 0x040fe40007ffe0ff */
[C---:B------:R-:W-:Y:S01]  /*04f0*/  IADD3 R11, PT, PT, R4.reuse, R11, RZ ;  /* 0x0000000b040b7210 */ /* 0x040fe20007ffe0ff */
[----:B------:R-:W-:Y:S01]  /*0500*/  IMAD.X R26, RZ, RZ, R15, P0 ;  /* 0x000000ffff1a7224 */ /* 0x000fe200000e060f */
[C---:B------:R-:W-:Y:S02]  /*0510*/  IADD3 R27, PT, PT, R4.reuse, R27, RZ ;  /* 0x0000001b041b7210 */ /* 0x040fe40007ffe0ff */
[----:B------:R-:W-:-:S02]  /*0520*/  IADD3 R29, PT, PT, R4, R29, RZ ;  /* 0x0000001d041d7210 */ /* 0x000fc40007ffe0ff */
[----:B------:R-:W-:Y:S01]  /*0530*/  IADD3 R8, PT, PT, R4, R8, RZ ;  /* 0x0000000804087210 */ /* 0x000fe20007ffe0ff */
[----:B--2---:R-:W-:-:S04]  /*0540*/  IMAD R10, R28, R18, R10 ;  /* 0x000000121c0a7224 */ /* 0x004fc800078e020a */
[----:B----4-:R-:W-:Y:S01]  /*0550*/  IMAD R10, R19, R20, R10 ;  /* 0x00000014130a7224 */ /* 0x010fe200078e020a */
[----:B------:R-:W-:Y:S06]  /*0560*/  BRA.U UP0, `(.L_x_19) ;  /* 0xfffffffd00487547 */ /* 0x000fec000b83ffff */
[----:B------:R-:W-:-:S05]  /*0570*/  UMOV UR4, UR6 ;  /* 0x0000000600047c82 */ /* 0x000fca0008000000 */
.L_x_18:
[----:B------:R-:W-:-:S09]  /*0580*/  UISETP.NE.AND UP0, UPT, UR8, URZ, UPT ;  /* 0x000000ff0800728c */ /* 0x000fd2000bf05270 */
[----:B------:R-:W-:Y:S05]  /*0590*/  BRA.U !UP0, `(.L_x_20) ;  /* 0x00000005081c7547 */ /* 0x000fea000b800000 */
[----:B------:R-:W-:Y:S02]  /*05a0*/  UIADD3 UR9, UPT, UPT, UR8, -0x1, URZ ;  /* 0xffffffff08097890 */ /* 0x000fe4000fffe0ff */
[----:B------:R-:W-:Y:S02]  /*05b0*/  UISETP.NE.AND UP1, UPT, UR5, URZ, UPT ;  /* 0x000000ff0500728c */ /* 0x000fe4000bf25270 */
[----:B------:R-:W-:-:S09]  /*05c0*/  UISETP.GE.U32.AND UP0, UPT, UR9, 0x3, UPT ;  /* 0x000000030900788c */ /* 0x000fd2000bf06070 */
[----:B------:R-:W-:Y:S05]  /*05d0*/  BRA.U !UP0, `(.L_x_21) ;  /* 0x00000001087c7547 */ /* 0x000fea000b800000 */
[----:B------:R-:W0:Y:S01]  /*05e0*/  LDC R22, c[0x0][0x398] ;  /* 0x0000e600ff167b82 */ /* 0x000e220000000800 */
[----:B------:R-:W1:Y:S01]  /*05f0*/  LDCU.64 UR14, c[0x0][0x380] ;  /* 0x00007000ff0e77ac */ /* 0x000e620008000a00 */
[C---:B------:R-:W-:Y:S01]  /*0600*/  VIADD R7, R2.reuse, UR4 ;  /* 0x0000000402077c36 */ /* 0x040fe20008000000 */
[----:B------:R-:W-:-:S04]  /*0610*/  IADD3 R11, P0, PT, R2, UR4, RZ ;  /* 0x00000004020b7c10 */ /* 0x000fc8000ff1e0ff */
[----:B------:R-:W-:Y:S01]  /*0620*/  IADD3.X R20, PT, PT, RZ, RZ, RZ, P0, !PT ;  /* 0x000000ffff147210 */ /* 0x000fe200007fe4ff */
[----:B------:R-:W2:Y:S08]  /*0630*/  LDC.64 R16, c[0x0][0x380] ;  /* 0x0000e000ff107b82 */ /* 0x000eb00000000a00 */
[----:B------:R-:W3:Y:S01]  /*0640*/  LDC.64 R12, c[0x0][0x388] ;  /* 0x0000e200ff0c7b82 */ /* 0x000ee20000000a00 */
[----:B-1----:R-:W-:Y:S01]  /*0650*/  LEA R8, P0, R11, UR14, 0x2 ;  /* 0x0000000e0b087c11 */ /* 0x002fe2000f8010ff */
[----:B0-----:R-:W-:-:S05]  /*0660*/  IMAD R19, R22, UR4, R5 ;  /* 0x0000000416137c24 */ /* 0x001fca000f8e0205 */
[----:B------:R-:W-:Y:S01]  /*0670*/  IADD3 R9, PT, PT, R19, R22, RZ ;  /* 0x0000001613097210 */ /* 0x000fe20007ffe0ff */
[----:B--2---:R-:W-:-:S03]  /*0680*/  IMAD.WIDE.U32 R16, R7, 0x4, R16 ;  /* 0x0000000407107825 */ /* 0x004fc600078e0010 */
[----:B------:R-:W-:-:S03]  /*0690*/  IADD3 R7, PT, PT, R9, R22, RZ ;  /* 0x0000001609077210 */ /* 0x000fc60007ffe0ff */
[----:B------:R-:W2:Y:S01]  /*06a0*/  LDG.E R17, desc[UR10][R16.64] ;  /* 0x0000000a10117981 */ /* 0x000ea2000c1e1900 */
[----:B---3--:R-:W-:-:S04]  /*06b0*/  IMAD.WIDE.U32 R18, R19, 0x4, R12 ;  /* 0x0000000413127825 */ /* 0x008fc800078e000c */
[----:B------:R-:W-:Y:S01]  /*06c0*/  IMAD.WIDE.U32 R14, R9, 0x4, R12 ;  /* 0x00000004090e7825 */ /* 0x000fe200078e000c */
[----:B------:R-:W-:Y:S01]  /*06d0*/  LEA.HI.X R9, R11, UR15, R20, 0x2, P0 ;  /* 0x0000000f0b097c11 */ /* 0x000fe200080f1414 */
[----:B------:R-:W2:Y:S02]  /*06e0*/  LDG.E R18, desc[UR10][R18.64] ;  /* 0x0000000a12127981 */ /* 0x000ea4000c1e1900 */
[C---:B------:R-:W-:Y:S02]  /*06f0*/  IMAD.WIDE.U32 R20, R7.reuse, 0x4, R12 ;  /* 0x0000000407147825 */ /* 0x040fe400078e000c */
[----:B------:R-:W3:Y:S02]  /*0700*/  LDG.E R14, desc[UR10][R14.64] ;  /* 0x0000000a0e0e7981 */ /* 0x000ee4000c1e1900 */
[----:B------:R-:W-:Y:S02]  /*0710*/  IMAD.IADD R7, R7, 0x1, R22 ;  /* 0x0000000107077824 */ /* 0x000fe400078e0216 */
[----:B------:R-:W3:Y:S02]  /*0720*/  LDG.E R22, desc[UR10][R8.64+0x4] ;  /* 0x0000040a08167981 */ /* 0x000ee4000c1e1900 */
[----:B------:R-:W-:-:S02]  /*0730*/  IMAD.WIDE.U32 R12, R7, 0x4, R12 ;  /* 0x00000004070c7825 */ /* 0x000fc400078e000c */
[----:B------:R-:W4:Y:S04]  /*0740*/  LDG.E R20, desc[UR10][R20.64] ;  /* 0x0000000a14147981 */ /* 0x000f28000c1e1900 */
[----:B------:R-:W4:Y:S04]  /*0750*/  LDG.E R24, desc[UR10][R8.64+0x8] ;  /* 0x0000080a08187981 */ /* 0x000f28000c1e1900 */
[----:B------:R-:W5:Y:S04]  /*0760*/  LDG.E R26, desc[UR10][R8.64+0xc] ;  /* 0x00000c0a081a7981 */ /* 0x000f68000c1e1900 */
[----:B------:R-:W5:Y:S01]  /*0770*/  LDG.E R12, desc[UR10][R12.64] ;  /* 0x0000000a0c0c7981 */ /* 0x000f62000c1e1900 */
[----:B------:R-:W-:Y:S01]  /*0780*/  UIADD3 UR4, UPT, UPT, UR4, 0x4, URZ ;  /* 0x0000000404047890 */ /* 0x000fe2000fffe0ff */
[----:B--2---:R-:W-:-:S04]  /*0790*/  IMAD R17, R17, R18, R10 ;  /* 0x0000001211117224 */ /* 0x004fc800078e020a */
[----:B---3--:R-:W-:-:S04]  /*07a0*/  IMAD R17, R22, R14, R17 ;  /* 0x0000000e16117224 */ /* 0x008fc800078e0211 */
[----:B----4-:R-:W-:-:S04]  /*07b0*/  IMAD R17, R24, R20, R17 ;  /* 0x0000001418117224 */ /* 0x010fc800078e0211 */
[----:B-----5:R-:W-:-:S07]  /*07c0*/  IMAD R10, R26, R12, R17 ;  /* 0x0000000c1a0a7224 */ /* 0x020fce00078e0211 */
.L_x_21:
[----:B------:R-:W-:Y:S05]  /*07d0*/  BRA.U !UP1, `(.L_x_20) ;  /* 0x00000001098c7547 */ /* 0x000fea000b800000 */
[----:B------:R-:W-:Y:S02]  /*07e0*/  UISETP.NE.AND UP0, UPT, UR5, 0x1, UPT ;  /* 0x000000010500788c */ /* 0x000fe4000bf05270 */
[----:B------:R-:W-:-:S07]  /*07f0*/  ULOP3.LUT UP1, URZ, UR12, 0x1, URZ, 0xc0, !UPT ;  /* 0x000000010cff7892 */ /* 0x000fce000f82c0ff */
[----:B------:R-:W-:Y:S05]  /*0800*/  BRA.U !UP0, `(.L_x_22) ;  /* 0x0000000108547547 */ /* 0x000fea000b800000 */
[----:B------:R-:W0:Y:S01]  /*0810*/  LDC R16, c[0x0][0x398] ;  /* 0x0000e600ff107b82 */ /* 0x000e220000000800 */
[----:B------:R-:W1:Y:S01]  /*0820*/  LDCU.64 UR12, c[0x0][0x380] ;  /* 0x00007000ff0c77ac */ /* 0x000e620008000a00 */
[C---:B------:R-:W-:Y:S02]  /*0830*/  IADD3 R7, PT, PT, R2.reuse, UR4, RZ ;  /* 0x0000000402077c10 */ /* 0x040fe4000fffe0ff */
[----:B------:R-:W-:-:S04]  /*0840*/  IADD3 R11, P0, PT, R2, UR4, RZ ;  /* 0x00000004020b7c10 */ /* 0x000fc8000ff1e0ff */
[----:B------:R-:W2:Y:S01]  /*0850*/  LDC.64 R14, c[0x0][0x380] ;  /* 0x0000e000ff0e7b82 */ /* 0x000ea20000000a00 */
[----:B------:R-:W-:-:S07]  /*0860*/  IADD3.X R18, PT, PT, RZ, RZ, RZ, P0, !PT ;  /* 0x000000ffff127210 */ /* 0x000fce00007fe4ff */
[----:B------:R-:W3:Y:S01]  /*0870*/  LDC.64 R8, c[0x0][0x388] ;  /* 0x0000e200ff087b82 */ /* 0x000ee20000000a00 */
[----:B-1----:R-:W-:-:S04]  /*0880*/  LEA R12, P0, R11, UR12, 0x2 ;  /* 0x0000000c0b0c7c11 */ /* 0x002fc8000f8010ff */
[----:B------:R-:W-:Y:S01]  /*0890*/  LEA.HI.X R13, R11, UR13, R18, 0x2, P0 ;  /* 0x0000000d0b0d7c11 */ /* 0x000fe200080f1412 */
[----:B0-----:R-:W-:-:S05]  /*08a0*/  IMAD R17, R16, UR4, R5 ;  /* 0x0000000410117c24 */ /* 0x001fca000f8e0205 */
[----:B------:R-:W4:Y:S01]  /*08b0*/  LDG.E R13, desc[UR10][R12.64+0x4] ;  /* 0x0000040a0c0d7981 */ /* 0x000f22000c1e1900 */
[----:B--2---:R-:W-:Y:S01]  /*08c0*/  IMAD.WIDE.U32 R14, R7, 0x4, R14 ;  /* 0x00000004070e7825 */ /* 0x004fe200078e000e */
[----:B------:R-:W-:-:S05]  /*08d0*/  IADD3 R7, PT, PT, R17, R16, RZ ;  /* 0x0000001011077210 */ /* 0x000fca0007ffe0ff */
[----:B------:R-:W2:Y:S01]  /*08e0*/  LDG.E R15, desc[UR10][R14.64] ;  /* 0x0000000a0e0f7981 */ /* 0x000ea2000c1e1900 */
[----:B---3--:R-:W-:-:S04]  /*08f0*/  IMAD.WIDE.U32 R16, R17, 0x4, R8 ;  /* 0x0000000411107825 */ /* 0x008fc800078e0008 */
[----:B------:R-:W-:Y:S02]  /*0900*/  IMAD.WIDE.U32 R8, R7, 0x4, R8 ;  /* 0x0000000407087825 */ /* 0x000fe400078e0008 */
[----:B------:R-:W2:Y:S04]  /*0910*/  LDG.E R16, desc[UR10][R16.64] ;  /* 0x0000000a10107981 */ /* 0x000ea8000c1e1900 */
[----:B------:R-:W4:Y:S01]  /*0920*/  LDG.E R8, desc[UR10][R8.64] ;  /* 0x0000000a08087981 */ /* 0x000f22000c1e1900 */
[----:B------:R-:W-:Y:S01]  /*0930*/  UIADD3 UR4, UPT, UPT, UR4, 0x2, URZ ;  /* 0x0000000204047890 */ /* 0x000fe2000fffe0ff */
[----:B--2---:R-:W-:-:S04]  /*0940*/  IMAD R10, R15, R16, R10 ;  /* 0x000000100f0a7224 */ /* 0x004fc800078e020a */
[----:B----4-:R-:W-:-:S07]  /*0950*/  IMAD R10, R13, R8, R10 ;  /* 0x000000080d0a7224 */ /* 0x010fce00078e020a */
.L_x_22:
[----:B------:R-:W-:Y:S05]  /*0960*/  BRA.U !UP1, `(.L_x_20) ;  /* 0x0000000109287547 */ /* 0x000fea000b800000 */
[----:B------:R-:W0:Y:S01]  /*0970*/  LDC R14, c[0x0][0x398] ;  /* 0x0000e600ff0e7b82 */ /* 0x000e220000000800 */
[----:B------:R-:W-:-:S07]  /*0980*/  VIADD R7, R2, UR4 ;  /* 0x0000000402077c36 */ /* 0x000fce0008000000 */
[----:B------:R-:W1:Y:S08]  /*0990*/  LDC.64 R8, c[0x0][0x380] ;  /* 0x0000e000ff087b82 */ /* 0x000e700000000a00 */
[----:B------:R-:W2:Y:S01]  /*09a0*/  LDC.64 R12, c[0x0][0x388] ;  /* 0x0000e200ff0c7b82 */ /* 0x000ea20000000a00 */
[----:B0-----:R-:W-:Y:S02]  /*09b0*/  IMAD R11, R14, UR4, R5 ;  /* 0x000000040e0b7c24 */ /* 0x001fe4000f8e0205 */
[----:B-1----:R-:W-:-:S06]  /*09c0*/  IMAD.WIDE.U32 R8, R7, 0x4, R8 ;  /* 0x0000000407087825 */ /* 0x002fcc00078e0008 */
[----:B------:R-:W3:Y:S01]  /*09d0*/  LDG.E R9, desc[UR10][R8.64] ;  /* 0x0000000a08097981 */ /* 0x000ee2000c1e1900 */
[----:B--2---:R-:W-:-:S06]  /*09e0*/  IMAD.WIDE.U32 R12, R11, 0x4, R12 ;  /* 0x000000040b0c7825 */ /* 0x004fcc00078e000c */
[----:B------:R-:W3:Y:S02]  /*09f0*/  LDG.E R12, desc[UR10][R12.64] ;  /* 0x0000000a0c0c7981 */ /* 0x000ee4000c1e1900 */
[----:B---3--:R-:W-:-:S07]  /*0a00*/  IMAD R10, R9, R12, R10 ;  /* 0x0000000c090a7224 */ /* 0x008fce00078e020a */
.L_x_20:
[----:B------:R-:W0:Y:S01]  /*0a10*/  LDCU UR4, c[0x0][0x398] ;  /* 0x00007300ff0477ac */ /* 0x000e220008000800 */
[----:B------:R-:W1:Y:S01]  /*0a20*/  LDC.64 R8, c[0x0][0x390] ;  /* 0x0000e400ff087b82 */ /* 0x000e620000000a00 */
[----:B------:R-:W-:Y:S02]  /*0a30*/  IADD3 R7, PT, PT, R0, R5, RZ ;  /* 0x0000000500077210 */ /* 0x000fe40007ffe0ff */
[----:B------:R-:W-:-:S04]  /*0a40*/  IADD3 R5, PT, PT, R5, 0x1, RZ ;  /* 0x0000000105057810 */ /* 0x000fc80007ffe0ff */
[----:B0-----:R-:W-:Y:S01]  /*0a50*/  ISETP.NE.AND P0, PT, R5, UR4, PT ;  /* 0x0000000405007c0c */ /* 0x001fe2000bf05270 */
[----:B-1----:R-:W-:-:S05]  /*0a60*/  IMAD.WIDE.U32 R8, R7, 0x4, R8 ;  /* 0x0000000407087825 */ /* 0x002fca00078e0008 */
[----:B------:R0:W-:Y:S07]  /*0a70*/  STG.E desc[UR10][R8.64], R10 ;  /* 0x0000000a08007986 */ /* 0x0001ee000c10190a */
[----:B------:R-:W-:Y:S05]  /*0a80*/  @!P0 EXIT ;  /* 0x000000000000894d */ /* 0x000fea0003800000 */
[----:B------:R-:W-:Y:S05]  /*0a90*/  BRA `(.L_x_23) ;  /* 0xfffffff400b07947 */ /* 0x000fea000383ffff */
.L_x_17:
[C---:B------:R-:W-:Y:S01]  /*0aa0*/  ISETP.GE.U32.AND P1, PT, R11.reuse, 0x8, PT ;  /* 0x000000080b00780c */ /* 0x040fe20003f26070 */
[----:B------:R-:W-:Y:S01]  /*0ab0*/  HFMA2 R3, -RZ, RZ, 0, 0 ;  /* 0x00000000ff037431 */ /* 0x000fe200000001ff */
[----:B------:R-:W-:-:S04]  /*0ac0*/  LOP3.LUT R2, R11, 0x7, RZ, 0xc0, !PT ;  /* 0x000000070b027812 */ /* 0x000fc800078ec0ff */
[----:B------:R-:W-:-:S07]  /*0ad0*/  ISETP.NE.AND P0, PT, R2, RZ, PT ;  /* 0x000000ff0200720c */ /* 0x000fce0003f05270 */
[----:B------:R-:W-:Y:S06]  /*0ae0*/  @!P1 BRA `(.L_x_24) ;  /* 0x0000000000409947 */ /* 0x000fec0003800000 */
[----:B------:R-:W0:Y:S01]  /*0af0*/  LDC.64 R6, c[0x0][0x390] ;  /* 0x0000e400ff067b82 */ /* 0x000e220000000a00 */
[----:B------:R-:W-:Y:S01]  /*0b00*/  LOP3.LUT R3, R11, 0x7ffffff8, RZ, 0xc0, !PT ;  /* 0x7ffffff80b037812 */ /* 0x000fe200078ec0ff */
[----:B------:R-:W-:-:S06]  /*0b10*/  UMOV UR4, URZ ;  /* 0x000000ff00047c82 */ /* 0x000fcc0008000000 */
.L_x_25:
[----:B-1----:R-:W-:Y:S01]  /*0b20*/  VIADD R5, R0, UR4 ;  /* 0x0000000400057c36 */ /* 0x002fe20008000000 */
[----:B------:R-:W-:-:S03]  /*0b30*/  UIADD3 UR4, UPT, UPT, UR4, 0x8, URZ ;  /* 0x0000000804047890 */ /* 0x000fc6000fffe0ff */
[----:B0-----:R-:W-:-:S03]  /*0b40*/  IMAD.WIDE.U32 R4, R5, 0x4, R6 ;  /* 0x0000000405047825 */ /* 0x001fc600078e0006 */
[----:B------:R-:W-:Y:S02]  /*0b50*/  ISETP.NE.AND P1, PT, R3, UR4, PT ;  /* 0x0000000403007c0c */ /* 0x000fe4000bf25270 */
[----:B------:R1:W-:Y:S04]  /*0b60*/  STG.E desc[UR10][R4.64], RZ ;  /* 0x000000ff04007986 */ /* 0x0003e8000c10190a */
[----:B------:R1:W-:Y:S04]  /*0b70*/  STG.E desc[UR10][R4.64+0x4], RZ ;  /* 0x000004ff04007986 */ /* 0x0003e8000c10190a */
[----:B------:R1:W-:Y:S04]  /*0b80*/  STG.E desc[UR10][R4.64+0x8], RZ ;  /* 0x000008ff04007986 */ /* 0x0003e8000c10190a */
[----:B------:R1:W-:Y:S04]  /*0b90*/  STG.E desc[UR10][R4.64+0xc], RZ ;  /* 0x00000cff04007986 */ /* 0x0003e8000c10190a */
[----:B------:R1:W-:Y:S04]  /*0ba0*/  STG.E desc[UR10][R4.64+0x10], RZ ;  /* 0x000010ff04007986 */ /* 0x0003e8000c10190a */
[----:B------:R1:W-:Y:S04]  /*0bb0*/  STG.E desc[UR10][R4.64+0x14], RZ ;  /* 0x000014ff04007986 */ /* 0x0003e8000c10190a */
[----:B------:R1:W-:Y:S04]  /*0bc0*/  STG.E desc[UR10][R4.64+0x18], RZ ;  /* 0x000018ff04007986 */ /* 0x0003e8000c10190a */
[----:B------:R1:W-:Y:S01]  /*0bd0*/  STG.E desc[UR10][R4.64+0x1c], RZ ;  /* 0x00001cff04007986 */ /* 0x0003e2000c10190a */
[----:B------:R-:W-:Y:S05]  /*0be0*/  @P1 BRA `(.L_x_25) ;  /* 0xfffffffc00cc1947 */ /* 0x000fea000383ffff */
.L_x_24:
[----:B------:R-:W-:Y:S05]  /*0bf0*/  @!P0 EXIT ;  /* 0x000000000000894d */ /* 0x000fea0003800000 */
[----:B------:R-:W-:Y:S02]  /*0c00*/  ISETP.GE.U32.AND P1, PT, R2, 0x4, PT ;  /* 0x000000040200780c */ /* 0x000fe40003f26070 */
[----:B------:R-:W-:-:S04]  /*0c10*/  LOP3.LUT R8, R11, 0x3, RZ, 0xc0, !PT ;  /* 0x000000030b087812 */ /* 0x000fc800078ec0ff */
[----:B------:R-:W-:-:S07]  /*0c20*/  ISETP.NE.AND P0, PT, R8, RZ, PT ;  /* 0x000000ff0800720c */ /* 0x000fce0003f05270 */
[----:B------:R-:W-:Y:S06]  /*0c30*/  @!P1 BRA `(.L_x_26) ;  /* 0x0000000000349947 */ /* 0x000fec0003800000 */
[----:B-1----:R-:W0:Y:S01]  /*0c40*/  LDC.64 R4, c[0x0][0x390] ;  /* 0x0000e400ff047b82 */ /* 0x002e220000000a00 */
[----:B------:R-:W1:Y:S01]  /*0c50*/  LDCU.64 UR4, c[0x0][0x390] ;  /* 0x00007200ff0477ac */ /* 0x000e620008000a00 */
[CC--:B------:R-:W-:Y:S02]  /*0c60*/  IADD3 R2, P1, PT, R0.reuse, R3.reuse, RZ ;  /* 0x0000000300027210 */ /* 0x0c0fe40007f3e0ff */
[----:B------:R-:W-:Y:S02]  /*0c70*/  IADD3 R7, PT, PT, R0, R3, RZ ;  /* 0x0000000300077210 */ /* 0x000fe40007ffe0ff */
[----:B------:R-:W-:Y:S02]  /*0c80*/  IADD3.X R9, PT, PT, RZ, RZ, RZ, P1, !PT ;  /* 0x000000ffff097210 */ /* 0x000fe40000ffe4ff */
[----:B------:R-:W-:Y:S02]  /*0c90*/  IADD3 R3, PT, PT, R3, 0x4, RZ ;  /* 0x0000000403037810 */ /* 0x000fe40007ffe0ff */
[----:B-1----:R-:W-:Y:S01]  /*0ca0*/  LEA R6, P1, R2, UR4, 0x2 ;  /* 0x0000000402067c11 */ /* 0x002fe2000f8210ff */
[----:B0-----:R-:W-:-:S03]  /*0cb0*/  IMAD.WIDE.U32 R4, R7, 0x4, R4 ;  /* 0x0000000407047825 */ /* 0x001fc600078e0004 */
[----:B------:R-:W-:Y:S02]  /*0cc0*/  LEA.HI.X R7, R2, UR5, R9, 0x2, P1 ;  /* 0x0000000502077c11 */ /* 0x000fe400088f1409 */
[----:B------:R0:W-:Y:S04]  /*0cd0*/  STG.E desc[UR10][R4.64], RZ ;  /* 0x000000ff04007986 */ /* 0x0001e8000c10190a */
[----:B------:R0:W-:Y:S04]  /*0ce0*/  STG.E desc[UR10][R6.64+0x4], RZ ;  /* 0x000004ff06007986 */ /* 0x0001e8000c10190a */
[----:B------:R0:W-:Y:S04]  /*0cf0*/  STG.E desc[UR10][R6.64+0x8], RZ ;  /* 0x000008ff06007986 */ /* 0x0001e8000c10190a */
[----:B------:R0:W-:Y:S02]  /*0d00*/  STG.E desc[UR10][R6.64+0xc], RZ ;  /* 0x00000cff06007986 */ /* 0x0001e4000c10190a */
.L_x_26:
[----:B------:R-:W-:Y:S05]  /*0d10*/  @!P0 EXIT ;  /* 0x000000000000894d */ /* 0x000fea0003800000 */
[----:B------:R-:W-:Y:S02]  /*0d20*/  ISETP.NE.AND P1, PT, R8, 0x1, PT ;  /* 0x000000010800780c */ /* 0x000fe40003f25270 */
[----:B------:R-:W-:-:S04]  /*0d30*/  LOP3.LUT R2, R11, 0x1, RZ, 0xc0, !PT ;  /* 0x000000010b027812 */ /* 0x000fc800078ec0ff */
[----:B------:R-:W-:-:S07]  /*0d40*/  ISETP.NE.U32.AND P0, PT, R2, 0x1, PT ;  /* 0x000000010200780c */ /* 0x000fce0003f05070 */
[----:B------:R-:W-:Y:S06]  /*0d50*/  @!P1 BRA `(.L_x_27) ;  /* 0x00000000002c9947 */ /* 0x000fec0003800000 */
[----:B01----:R-:W0:Y:S01]  /*0d60*/  LDC.64 R4, c[0x0][0x390] ;  /* 0x0000e400ff047b82 */ /* 0x003e220000000a00 */
[----:B------:R-:W1:Y:S01]  /*0d70*/  LDCU.64 UR4, c[0x0][0x390] ;  /* 0x00007200ff0477ac */ /* 0x000e620008000a00 */
[C---:B------:R-:W-:Y:S01]  /*0d80*/  IADD3 R2, P1, PT, R0.reuse, R3, RZ ;  /* 0x0000000300027210 */ /* 0x040fe20007f3e0ff */
[----:B------:R-:W-:Y:S01]  /*0d90*/  IMAD.IADD R7, R0, 0x1, R3 ;  /* 0x0000000100077824 */ /* 0x000fe200078e0203 */
[----:B------:R-:W-:Y:S02]  /*0da0*/  IADD3 R3, PT, PT, R3, 0x2, RZ ;  /* 0x0000000203037810 */ /* 0x000fe40007ffe0ff */
[----:B------:R-:W-:Y:S02]  /*0db0*/  IADD3.X R9, PT, PT, RZ, RZ, RZ, P1, !PT ;  /* 0x000000ffff097210 */ /* 0x000fe40000ffe4ff */
[----:B-1----:R-:W-:Y:S01]  /*0dc0*/  LEA R6, P1, R2, UR4, 0x2 ;  /* 0x0000000402067c11 */ /* 0x002fe2000f8210ff */
[----:B0-----:R-:W-:-:S03]  /*0dd0*/  IMAD.WIDE.U32 R4, R7, 0x4, R4 ;  /* 0x0000000407047825 */ /* 0x001fc600078e0004 */
[----:B------:R-:W-:Y:S02]  /*0de0*/  LEA.HI.X R7, R2, UR5, R9, 0x2, P1 ;  /* 0x0000000502077c11 */ /* 0x000fe400088f1409 */
[----:B------:R2:W-:Y:S04]  /*0df0*/  STG.E desc[UR10][R4.64], RZ ;  /* 0x000000ff04007986 */ /* 0x0005e8000c10190a */
[----:B------:R2:W-:Y:S03]  /*0e00*/  STG.E desc[UR10][R6.64+0x4], RZ ;  /* 0x000004ff06007986 */ /* 0x0005e6000c10190a */
.L_x_27:
[----:B------:R-:W-:Y:S05]  /*0e10*/  @P0 EXIT ;  /* 0x000000000000094d */ /* 0x000fea0003800000 */
[----:B012---:R-:W0:Y:S01]  /*0e20*/  LDC.64 R4, c[0x0][0x390] ;  /* 0x0000e400ff047b82 */ /* 0x007e220000000a00 */
[----:B------:R-:W-:-:S05]  /*0e30*/  IADD3 R3, PT, PT, R0, R3, RZ ;  /* 0x0000000300037210 */ /* 0x000fca0007ffe0ff */
[----:B0-----:R-:W-:-:S05]  /*0e40*/  IMAD.WIDE.U32 R2, R3, 0x4, R4 ;  /* 0x0000000403027825 */ /* 0x001fca00078e0004 */
[----:B------:R-:W-:Y:S01]  /*0e50*/  STG.E desc[UR10][R2.64], RZ ;  /* 0x000000ff02007986 */ /* 0x000fe2000c10190a */
[----:B------:R-:W-:Y:S05]  /*0e60*/  EXIT ;  /* 0x000000000000794d */ /* 0x000fea0003800000 */
.L_x_28:
        /* <DEDUP_REMOVED lines=9> */
.L_x_31:


//--------------------- .nv.global.init           --------------------------
	.section	.nv.global.init,"aw",@progbits
.nv.global.init:
	.type		$str,@object
	.size		$str,(.L_0 - $str)
$str:
        /*0000*/ 	.byte	0x72, 0x69, 0x64, 0x20, 0x3d, 0x20, 0x25, 0x64, 0x20, 0x2c, 0x20, 0x63, 0x69, 0x64, 0x20, 0x3d
        /*0010*/ 	.byte	0x20, 0x25, 0x64, 0x20, 0x0a, 0x00
.L_0:


//--------------------- .nv.shared.reserved.0     --------------------------
	.section	.nv.shared.reserved.0,"aw",@nobits
	.weak		__nv_reservedSMEM_offset_0_alias
	.size		__nv_reservedSMEM_offset_0_alias, 0, 64
	.other		__nv_reservedSMEM_offset_0_alias,@"STO_CUDA_RESERVED_SHARED STV_DEFAULT"
__nv_reservedSMEM_offset_0_alias:
	.zero		0
	.zero		64


//--------------------- .nv.constant0._Z10mulElementPiS_S_ii --------------------------
	.section	.nv.constant0._Z10mulElementPiS_S_ii,"a",@progbits
	.sectionflags	@""
	.align	4
.nv.constant0._Z10mulElementPiS_S_ii:
	.zero		928


//--------------------- .nv.constant0._Z6mulColPiS_S_iii --------------------------
	.section	.nv.constant0._Z6mulColPiS_S_iii,"a",@progbits
	.sectionflags	@""
	.align	4
.nv.constant0._Z6mulColPiS_S_iii:
	.zero		932


//--------------------- .nv.constant0._Z6mulRowPiS_S_ii --------------------------
	.section	.nv.constant0._Z6mulRowPiS_S_ii,"a",@progbits
	.sectionflags	@""
	.align	4
.nv.constant0._Z6mulRowPiS_S_ii:
	.zero		928


//--------------------- SYMBOLS --------------------------

	.type		.nv.reservedSmem.offset0,@object
	.size		.nv.reservedSmem.offset0,0x4
	.type		vprintf,@function
